	.target	sm_90a

	.elftype	@"ET_EXEC"


//--------------------- .note.nv.tkinfo           --------------------------
	.section	.note.nv.tkinfo,"",@"SHT_NOTE"
	.sectionflags	@"SHF_NOTE_NV_TKINFO"
	.tkinfo
        /*0018*/ 	.word	0x00000002
        /*0030*/ 	.string	""
        /*0030*/ 	.string	"ptxas"
        /*0030*/ 	.string	"Cuda compilation tools, release 13.0, V13.0.88"
        /*0030*/ 	.string	"Build cuda_13.0.r13.0/compiler.36424714_0"
        /*0030*/ 	.string	"-arch sm_90a -m 64 "



//--------------------- .note.nv.cuinfo           --------------------------
	.section	.note.nv.cuinfo,"",@"SHT_NOTE"
	.sectionflags	@"SHF_NOTE_NV_CUINFO"
        /*0018*/ 	.short	0x0002
        /*001a*/ 	.short	0x005a
        /*001c*/ 	.short	0x0082
	.zero		2


//--------------------- .nv.info                  --------------------------
	.section	.nv.info,"",@"SHT_CUDA_INFO"
	.align	4


	//----- nvinfo : EIATTR_REGCOUNT
	.align		4
        /*0000*/ 	.byte	0x04, 0x2f
        /*0002*/ 	.short	(.L_12 - .L_11)
	.align		4
.L_11:
        /*0004*/ 	.word	index@(_ZN7cutlass13device_kernelINS_4gemm6kernel13GemmUniversalIN4cute5tupleIJiiiiEEENS1_10collective13CollectiveMmaINS1_37MainloopSm90TmaGmmaWarpSpecializedFP8ILi9ENS5_IJNS4_1CILi1EEESB_SB_EEENS1_35KernelTmaWarpSpecializedCooperativeEEENS5_IJNSA_ILi128EEENSA_ILi64EEESF_EEENS_12float_e5m2_tENS5_IJlSB_lEEESI_SJ_NS4_8TiledMMAINS4_8MMA_AtomIJNS4_4SM904GMMA30MMA_64x64x32_F32E5M2E5M2_SS_TNILNSN_7ScaleInE1ELSP_1EEEEEENS4_6LayoutINS5_IJNSA_ILi2EEESB_SB_EEENS5_IJSB_NSA_ILi0EEESV_EEEEENS5_IJNS4_10UnderscoreESY_SY_EEEEENS4_13SM90_TMA_LOADENS4_14ComposedLayoutINS4_7SwizzleILi3ELi4ELi3EEENS4_18smem_ptr_flag_bitsILi8EEENSS_INS5_IJNSA_ILi8EEESF_EEENS5_IJSF_SB_EEEEEEEvNS4_8identityES11_S1B_vS1C_EENS_8epilogue10collective6detail29Sm90TmaWarpSpecializedAdapterINS1F_15DefaultEpilogueISI_SJ_SJ_NS1E_6thread17LinearCombinationISI_Li1EffLNS1J_9ScaleType4KindE0ELNS_15FloatRoundStyleE2ESI_EENS1_15EpilogueDefaultEEEEEvvEEEEvNT_6ParamsE)
        /*0008*/ 	.word	0x000000a8


	//----- nvinfo : EIATTR_FRAME_SIZE
	.align		4
.L_12:
        /*000c*/ 	.byte	0x04, 0x11
        /*000e*/ 	.short	(.L_14 - .L_13)
	.align		4
.L_13:
        /*0010*/ 	.word	index@(_ZN7cutlass13device_kernelINS_4gemm6kernel13GemmUniversalIN4cute5tupleIJiiiiEEENS1_10collective13CollectiveMmaINS1_37MainloopSm90TmaGmmaWarpSpecializedFP8ILi9ENS5_IJNS4_1CILi1EEESB_SB_EEENS1_35KernelTmaWarpSpecializedCooperativeEEENS5_IJNSA_ILi128EEENSA_ILi64EEESF_EEENS_12float_e5m2_tENS5_IJlSB_lEEESI_SJ_NS4_8TiledMMAINS4_8MMA_AtomIJNS4_4SM904GMMA30MMA_64x64x32_F32E5M2E5M2_SS_TNILNSN_7ScaleInE1ELSP_1EEEEEENS4_6LayoutINS5_IJNSA_ILi2EEESB_SB_EEENS5_IJSB_NSA_ILi0EEESV_EEEEENS5_IJNS4_10UnderscoreESY_SY_EEEEENS4_13SM90_TMA_LOADENS4_14ComposedLayoutINS4_7SwizzleILi3ELi4ELi3EEENS4_18smem_ptr_flag_bitsILi8EEENSS_INS5_IJNSA_ILi8EEESF_EEENS5_IJSF_SB_EEEEEEEvNS4_8identityES11_S1B_vS1C_EENS_8epilogue10collective6detail29Sm90TmaWarpSpecializedAdapterINS1F_15DefaultEpilogueISI_SJ_SJ_NS1E_6thread17LinearCombinationISI_Li1EffLNS1J_9ScaleType4KindE0ELNS_15FloatRoundStyleE2ESI_EENS1_15EpilogueDefaultEEEEEvvEEEEvNT_6ParamsE)
        /*0014*/ 	.word	0x00000000


	//----- nvinfo : EIATTR_MIN_STACK_SIZE
	.align		4
.L_14:
        /*0018*/ 	.byte	0x04, 0x12
        /*001a*/ 	.short	(.L_16 - .L_15)
	.align		4
.L_15:
        /*001c*/ 	.word	index@(_ZN7cutlass13device_kernelINS_4gemm6kernel13GemmUniversalIN4cute5tupleIJiiiiEEENS1_10collective13CollectiveMmaINS1_37MainloopSm90TmaGmmaWarpSpecializedFP8ILi9ENS5_IJNS4_1CILi1EEESB_SB_EEENS1_35KernelTmaWarpSpecializedCooperativeEEENS5_IJNSA_ILi128EEENSA_ILi64EEESF_EEENS_12float_e5m2_tENS5_IJlSB_lEEESI_SJ_NS4_8TiledMMAINS4_8MMA_AtomIJNS4_4SM904GMMA30MMA_64x64x32_F32E5M2E5M2_SS_TNILNSN_7ScaleInE1ELSP_1EEEEEENS4_6LayoutINS5_IJNSA_ILi2EEESB_SB_EEENS5_IJSB_NSA_ILi0EEESV_EEEEENS5_IJNS4_10UnderscoreESY_SY_EEEEENS4_13SM90_TMA_LOADENS4_14ComposedLayoutINS4_7SwizzleILi3ELi4ELi3EEENS4_18smem_ptr_flag_bitsILi8EEENSS_INS5_IJNSA_ILi8EEESF_EEENS5_IJSF_SB_EEEEEEEvNS4_8identityES11_S1B_vS1C_EENS_8epilogue10collective6detail29Sm90TmaWarpSpecializedAdapterINS1F_15DefaultEpilogueISI_SJ_SJ_NS1E_6thread17LinearCombinationISI_Li1EffLNS1J_9ScaleType4KindE0ELNS_15FloatRoundStyleE2ESI_EENS1_15EpilogueDefaultEEEEEvvEEEEvNT_6ParamsE)
        /*0020*/ 	.word	0x00000000
.L_16:


//--------------------- .nv.compat                --------------------------
	.section	.nv.compat,"",@"SHT_CUDA_COMPAT_INFO"
	.align	4
        /*0000*/ 	.byte	0x02, 0x09, 0x01, 0x00, 0x02, 0x02, 0x04, 0x00, 0x02, 0x05, 0x05, 0x00, 0x03, 0x07, 0x01, 0x01
        /*0010*/ 	.byte	0x02, 0x03, 0x01, 0x00, 0x02, 0x06, 0x01, 0x00, 0x04, 0x0b, 0x08, 0x00, 0x00, 0x00, 0x00, 0x00
        /*0020*/ 	.byte	0x00, 0x00, 0x00, 0x00


//--------------------- .nv.info._ZN7cutlass13device_kernelINS_4gemm6kernel13GemmUniversalIN4cute5tupleIJiiiiEEENS1_10collective13CollectiveMmaINS1_37MainloopSm90TmaGmmaWarpSpecializedFP8ILi9ENS5_IJNS4_1CILi1EEESB_SB_EEENS1_35KernelTmaWarpSpecializedCooperativeEEENS5_IJNSA_ILi128EEENSA_ILi64EEESF_EEENS_12float_e5m2_tENS5_IJlSB_lEEESI_SJ_NS4_8TiledMMAINS4_8MMA_AtomIJNS4_4SM904GMMA30MMA_64x64x32_F32E5M2E5M2_SS_TNILNSN_7ScaleInE1ELSP_1EEEEEENS4_6LayoutINS5_IJNSA_ILi2EEESB_SB_EEENS5_IJSB_NSA_ILi0EEESV_EEEEENS5_IJNS4_10UnderscoreESY_SY_EEEEENS4_13SM90_TMA_LOADENS4_14ComposedLayoutINS4_7SwizzleILi3ELi4ELi3EEENS4_18smem_ptr_flag_bitsILi8EEENSS_INS5_IJNSA_ILi8EEESF_EEENS5_IJSF_SB_EEEEEEEvNS4_8identityES11_S1B_vS1C_EENS_8epilogue10collective6detail29Sm90TmaWarpSpecializedAdapterINS1F_15DefaultEpilogueISI_SJ_SJ_NS1E_6thread17LinearCombinationISI_Li1EffLNS1J_9ScaleType4KindE0ELNS_15FloatRoundStyleE2ESI_EENS1_15EpilogueDefaultEEEEEvvEEEEvNT_6ParamsE --------------------------
	.section	.nv.info._ZN7cutlass13device_kernelINS_4gemm6kernel13GemmUniversalIN4cute5tupleIJiiiiEEENS1_10collective13CollectiveMmaINS1_37MainloopSm90TmaGmmaWarpSpecializedFP8ILi9ENS5_IJNS4_1CILi1EEESB_SB_EEENS1_35KernelTmaWarpSpecializedCooperativeEEENS5_IJNSA_ILi128EEENSA_ILi64EEESF_EEENS_12float_e5m2_tENS5_IJlSB_lEEESI_SJ_NS4_8TiledMMAINS4_8MMA_AtomIJNS4_4SM904GMMA30MMA_64x64x32_F32E5M2E5M2_SS_TNILNSN_7ScaleInE1ELSP_1EEEEEENS4_6LayoutINS5_IJNSA_ILi2EEESB_SB_EEENS5_IJSB_NSA_ILi0EEESV_EEEEENS5_IJNS4_10UnderscoreESY_SY_EEEEENS4_13SM90_TMA_LOADENS4_14ComposedLayoutINS4_7SwizzleILi3ELi4ELi3EEENS4_18smem_ptr_flag_bitsILi8EEENSS_INS5_IJNSA_ILi8EEESF_EEENS5_IJSF_SB_EEEEEEEvNS4_8identityES11_S1B_vS1C_EENS_8epilogue10collective6detail29Sm90TmaWarpSpecializedAdapterINS1F_15DefaultEpilogueISI_SJ_SJ_NS1E_6thread17LinearCombinationISI_Li1EffLNS1J_9ScaleType4KindE0ELNS_15FloatRoundStyleE2ESI_EENS1_15EpilogueDefaultEEEEEvvEEEEvNT_6ParamsE,"",@"SHT_CUDA_INFO"
	.sectionflags	@""
	.align	4


	//----- nvinfo : EIATTR_CUDA_API_VERSION
	.align		4
        /*0000*/ 	.byte	0x04, 0x37
        /*0002*/ 	.short	(.L_18 - .L_17)
.L_17:
        /*0004*/ 	.word	0x00000082


	//----- nvinfo : EIATTR_KPARAM_INFO
	.align		4
.L_18:
        /*0008*/ 	.byte	0x04, 0x17
        /*000a*/ 	.short	(.L_20 - .L_19)
.L_19:
        /*000c*/ 	.word	0x00000000
        /*0010*/ 	.short	0x0000
        /*0012*/ 	.short	0x0070
        /*0014*/ 	.byte	0x00, 0xf0, 0x01, 0x10


	//----- nvinfo : EIATTR_SPARSE_MMA_MASK
	.align		4
.L_20:
        /*0018*/ 	.byte	0x03, 0x50
        /*001a*/ 	.short	0x0000


	//----- nvinfo : EIATTR_MAXREG_COUNT
	.align		4
        /*001c*/ 	.byte	0x03, 0x1b
        /*001e*/ 	.short	0x00a8


	//----- nvinfo : EIATTR_NUM_BARRIERS
	.align		4
        /*0020*/ 	.byte	0x02, 0x4c
        /*0022*/ 	.byte	0x01
	.zero		1


	//----- nvinfo : EIATTR_MERCURY_ISA_VERSION
	.align		4
        /*0024*/ 	.byte	0x03, 0x5f
        /*0026*/ 	.short	0x0101


	//----- nvinfo : EIATTR_INT_WARP_WIDE_INSTR_OFFSETS
	.align		4
        /*0028*/ 	.byte	0x04, 0x31
        /*002a*/ 	.short	(.L_22 - .L_21)


	//   ....[0]....
.L_21:
        /*002c*/ 	.word	0x00000470


	//   ....[1]....
        /*0030*/ 	.word	0x00000480


	//   ....[2]....
        /*0034*/ 	.word	0x00000590


	//----- nvinfo : EIATTR_COOP_GROUP_MASK_REGIDS
	.align		4
.L_22:
        /*0038*/ 	.byte	0x04, 0x29
        /*003a*/ 	.short	(.L_24 - .L_23)


	//   ....[0]....
.L_23:
        /*003c*/ 	.word	0xffffffff


	//   ....[1]....
        /*0040*/ 	.word	0xffffffff


	//   ....[2]....
        /*0044*/ 	.word	0xffffffff


	//   ....[3]....
        /*0048*/ 	.word	0xffffffff


	//   ....[4]....
        /*004c*/ 	.word	0xffffffff


	//----- nvinfo : EIATTR_COOP_GROUP_INSTR_OFFSETS
	.align		4
.L_24:
        /*0050*/ 	.byte	0x04, 0x28
        /*0052*/ 	.short	(.L_26 - .L_25)


	//   ....[0]....
.L_25:
        /*0054*/ 	.word	0x00000060


	//   ....[1]....
        /*0058*/ 	.word	0x00000070


	//   ....[2]....
        /*005c*/ 	.word	0x00000130


	//   ....[3]....
        /*0060*/ 	.word	0x00000390


	//   ....[4]....
        /*0064*/ 	.word	0x000010b0


	//----- nvinfo : EIATTR_REG_RECONFIG
	.align		4
.L_26:
        /*0068*/ 	.byte	0x01, 0x54
	.zero		2


	//----- nvinfo : EIATTR_MBARRIER_INSTR_OFFSETS
	.align		4
        /*006c*/ 	.byte	0x04, 0x39
        /*006e*/ 	.short	(.L_28 - .L_27)


	//   ....[0]....
.L_27:
        /*0070*/ 	.word	0x00000250
        /*0074*/ 	.word	0x000000ff
        /*0078*/ 	.word	0x00000000
        /*007c*/ 	.short	0x0100
        /*007e*/ 	.byte	0x08
	.zero		1


	//   ....[1]....
        /*0080*/ 	.word	0x00000260
        /*0084*/ 	.word	0x000000ff
        /*0088*/ 	.word	0x00000048
        /*008c*/ 	.short	0x0100
        /*008e*/ 	.byte	0x08
	.zero		1


	//   ....[2]....
        /*0090*/ 	.word	0x00000270
        /*0094*/ 	.word	0x000000ff
        /*0098*/ 	.word	0x00000008
        /*009c*/ 	.short	0x0100
        /*009e*/ 	.byte	0x08
	.zero		1


	//   ....[3]....
        /*00a0*/ 	.word	0x00000280
        /*00a4*/ 	.word	0x000000ff
        /*00a8*/ 	.word	0x00000050
        /*00ac*/ 	.short	0x0100
        /*00ae*/ 	.byte	0x08
	.zero		1


	//   ....[4]....
        /*00b0*/ 	.word	0x00000290
        /*00b4*/ 	.word	0x000000ff
        /*00b8*/ 	.word	0x00000010
        /*00bc*/ 	.short	0x0100
        /*00be*/ 	.byte	0x08
	.zero		1


	//   ....[5]....
        /*00c0*/ 	.word	0x000002a0
        /*00c4*/ 	.word	0x000000ff
        /*00c8*/ 	.word	0x00000058
        /*00cc*/ 	.short	0x0100
        /*00ce*/ 	.byte	0x08
	.zero		1


	//   ....[6]....
        /*00d0*/ 	.word	0x000002b0
        /*00d4*/ 	.word	0x000000ff
        /*00d8*/ 	.word	0x00000018
        /*00dc*/ 	.short	0x0100
        /*00de*/ 	.byte	0x08
	.zero		1


	//   ....[7]....
        /*00e0*/ 	.word	0x000002c0
        /*00e4*/ 	.word	0x000000ff
        /*00e8*/ 	.word	0x00000060
        /*00ec*/ 	.short	0x0100
        /*00ee*/ 	.byte	0x08
	.zero		1


	//   ....[8]....
        /*00f0*/ 	.word	0x000002d0
        /*00f4*/ 	.word	0x000000ff
        /*00f8*/ 	.word	0x00000020
        /*00fc*/ 	.short	0x0100
        /*00fe*/ 	.byte	0x08
	.zero		1


	//   ....[9]....
        /*0100*/ 	.word	0x000002e0
        /*0104*/ 	.word	0x000000ff
        /*0108*/ 	.word	0x00000068
        /*010c*/ 	.short	0x0100
        /*010e*/ 	.byte	0x08
	.zero		1


	//   ....[10]....
        /*0110*/ 	.word	0x000002f0
        /*0114*/ 	.word	0x000000ff
        /*0118*/ 	.word	0x00000028
        /*011c*/ 	.short	0x0100
        /*011e*/ 	.byte	0x08
	.zero		1


	//   ....[11]....
        /*0120*/ 	.word	0x00000300
        /*0124*/ 	.word	0x000000ff
        /*0128*/ 	.word	0x00000070
        /*012c*/ 	.short	0x0100
        /*012e*/ 	.byte	0x08
	.zero		1


	//   ....[12]....
        /*0130*/ 	.word	0x00000310
        /*0134*/ 	.word	0x000000ff
        /*0138*/ 	.word	0x00000030
        /*013c*/ 	.short	0x0100
        /*013e*/ 	.byte	0x08
	.zero		1


	//   ....[13]....
        /*0140*/ 	.word	0x00000320
        /*0144*/ 	.word	0x000000ff
        /*0148*/ 	.word	0x00000078
        /*014c*/ 	.short	0x0100
        /*014e*/ 	.byte	0x08
	.zero		1


	//   ....[14]....
        /*0150*/ 	.word	0x00000330
        /*0154*/ 	.word	0x000000ff
        /*0158*/ 	.word	0x00000038
        /*015c*/ 	.short	0x0100
        /*015e*/ 	.byte	0x08
	.zero		1


	//   ....[15]....
        /*0160*/ 	.word	0x00000340
        /*0164*/ 	.word	0x000000ff
        /*0168*/ 	.word	0x00000080
        /*016c*/ 	.short	0x0100
        /*016e*/ 	.byte	0x08
	.zero		1


	//   ....[16]....
        /*0170*/ 	.word	0x00000350
        /*0174*/ 	.word	0x000000ff
        /*0178*/ 	.word	0x00000040
        /*017c*/ 	.short	0x0100
        /*017e*/ 	.byte	0x08
	.zero		1


	//   ....[17]....
        /*0180*/ 	.word	0x00000360
        /*0184*/ 	.word	0x000000ff
        /*0188*/ 	.word	0x00000088
        /*018c*/ 	.short	0x0100
        /*018e*/ 	.byte	0x08
	.zero		1


	//   ....[18]....
        /*0190*/ 	.word	0x00000600
        /*0194*/ 	.word	0x000000ff
        /*0198*/ 	.word	0x000000a0
        /*019c*/ 	.short	0x0100
        /*019e*/ 	.byte	0x06
	.zero		1


	//   ....[19]....
        /*01a0*/ 	.word	0x00000660
        /*01a4*/ 	.word	0x000000ff
        /*01a8*/ 	.word	0x000000a8
        /*01ac*/ 	.short	0x0100
        /*01ae*/ 	.byte	0x06
	.zero		1


	//   ....[20]....
        /*01b0*/ 	.word	0x000013e0
        /*01b4*/ 	.word	0x000000ff
        /*01b8*/ 	.word	0x00000000
        /*01bc*/ 	.short	0x010a
        /*01be*/ 	.byte	0x06
	.zero		1


	//   ....[21]....
        /*01c0*/ 	.word	0x00001420
        /*01c4*/ 	.word	0x000000ff
        /*01c8*/ 	.word	0x00000000
        /*01cc*/ 	.short	0x010a
        /*01ce*/ 	.byte	0x06
	.zero		1


	//   ....[22]....
        /*01d0*/ 	.word	0x00001b10
        /*01d4*/ 	.word	0x000000ff
        /*01d8*/ 	.word	0x00000000
        /*01dc*/ 	.short	0x010a
        /*01de*/ 	.byte	0x0c
	.zero		1


	//   ....[23]....
        /*01e0*/ 	.word	0x00001b50
        /*01e4*/ 	.word	0x000000ff
        /*01e8*/ 	.word	0x00000000
        /*01ec*/ 	.short	0x010a
        /*01ee*/ 	.byte	0x0c
	.zero		1


	//   ....[24]....
        /*01f0*/ 	.word	0x00002040
        /*01f4*/ 	.word	0x000000ff
        /*01f8*/ 	.word	0x00000000
        /*01fc*/ 	.short	0x0101
        /*01fe*/ 	.byte	0x08
	.zero		1


	//   ....[25]....
        /*0200*/ 	.word	0x00002490
        /*0204*/ 	.word	0x000000ff
        /*0208*/ 	.word	0x00000000
        /*020c*/ 	.short	0x0101
        /*020e*/ 	.byte	0x08
	.zero		1


	//   ....[26]....
        /*0210*/ 	.word	0x00005e30
        /*0214*/ 	.word	0x00000012
        /*0218*/ 	.word	0x00000048
        /*021c*/ 	.short	0x010a
        /*021e*/ 	.byte	0x3f
	.zero		1


	//   ....[27]....
        /*0220*/ 	.word	0x000061c0
        /*0224*/ 	.word	0x00000007
        /*0228*/ 	.word	0x000000a8
        /*022c*/ 	.short	0x0101
        /*022e*/ 	.byte	0x3f
	.zero		1


	//   ....[28]....
        /*0230*/ 	.word	0x00006900
        /*0234*/ 	.word	0x00000005
        /*0238*/ 	.word	0x00000000
        /*023c*/ 	.short	0x010a
        /*023e*/ 	.byte	0x3f
	.zero		1


	//   ....[29]....
        /*0240*/ 	.word	0x00006980
        /*0244*/ 	.word	0x00000007
        /*0248*/ 	.word	0x00000000
        /*024c*/ 	.short	0x010a
        /*024e*/ 	.byte	0x3f
	.zero		1


	//   ....[30]....
        /*0250*/ 	.word	0x00006a10
        /*0254*/ 	.word	0x00000006
        /*0258*/ 	.word	0x00000000
        /*025c*/ 	.short	0x010a
        /*025e*/ 	.byte	0x3f
	.zero		1


	//   ....[31]....
        /*0260*/ 	.word	0x00006aa0
        /*0264*/ 	.word	0x00000009
        /*0268*/ 	.word	0x00000000
        /*026c*/ 	.short	0x010a
        /*026e*/ 	.byte	0x3f
	.zero		1


	//   ....[32]....
        /*0270*/ 	.word	0x00006b30
        /*0274*/ 	.word	0x00000006
        /*0278*/ 	.word	0x00000000
        /*027c*/ 	.short	0x010a
        /*027e*/ 	.byte	0x3f
	.zero		1


	//   ....[33]....
        /*0280*/ 	.word	0x00006bc0
        /*0284*/ 	.word	0x00000009
        /*0288*/ 	.word	0x00000000
        /*028c*/ 	.short	0x010a
        /*028e*/ 	.byte	0x3f
	.zero		1


	//   ....[34]....
        /*0290*/ 	.word	0x00006c50
        /*0294*/ 	.word	0x00000008
        /*0298*/ 	.word	0x00000000
        /*029c*/ 	.short	0x010a
        /*029e*/ 	.byte	0x3f
	.zero		1


	//   ....[35]....
        /*02a0*/ 	.word	0x00006ce0
        /*02a4*/ 	.word	0x0000000b
        /*02a8*/ 	.word	0x00000000
        /*02ac*/ 	.short	0x010a
        /*02ae*/ 	.byte	0x3f
	.zero		1


	//   ....[36]....
        /*02b0*/ 	.word	0x00006d70
        /*02b4*/ 	.word	0x00000003
        /*02b8*/ 	.word	0x00000000
        /*02bc*/ 	.short	0x010a
        /*02be*/ 	.byte	0x3f
	.zero		1


	//   ....[37]....
        /*02c0*/ 	.word	0x00006de0
        /*02c4*/ 	.word	0x00000007
        /*02c8*/ 	.word	0x00000000
        /*02cc*/ 	.short	0x010a
        /*02ce*/ 	.byte	0x3f
	.zero		1


	//   ....[38]....
        /*02d0*/ 	.word	0x00006e40
        /*02d4*/ 	.word	0x00000008
        /*02d8*/ 	.word	0x00000000
        /*02dc*/ 	.short	0x010a
        /*02de*/ 	.byte	0x3f
	.zero		1


	//   ....[39]....
        /*02e0*/ 	.word	0x00006f10
        /*02e4*/ 	.word	0x00000012
        /*02e8*/ 	.word	0x00000048
        /*02ec*/ 	.short	0x010a
        /*02ee*/ 	.byte	0x3f
	.zero		1


	//   ....[40]....
        /*02f0*/ 	.word	0x00006ff0
        /*02f4*/ 	.word	0x00000005
        /*02f8*/ 	.word	0x00000000
        /*02fc*/ 	.short	0x010a
        /*02fe*/ 	.byte	0x3f
	.zero		1


	//   ....[41]....
        /*0300*/ 	.word	0x00007040
        /*0304*/ 	.word	0x00000007
        /*0308*/ 	.word	0x00000000
        /*030c*/ 	.short	0x010a
        /*030e*/ 	.byte	0x3f
	.zero		1


	//   ....[42]....
        /*0310*/ 	.word	0x00007090
        /*0314*/ 	.word	0x00000006
        /*0318*/ 	.word	0x00000000
        /*031c*/ 	.short	0x010a
        /*031e*/ 	.byte	0x3f
	.zero		1


	//   ....[43]....
        /*0320*/ 	.word	0x000070e0
        /*0324*/ 	.word	0x00000009
        /*0328*/ 	.word	0x00000000
        /*032c*/ 	.short	0x010a
        /*032e*/ 	.byte	0x3f
	.zero		1


	//   ....[44]....
        /*0330*/ 	.word	0x00007130
        /*0334*/ 	.word	0x00000006
        /*0338*/ 	.word	0x00000000
        /*033c*/ 	.short	0x010a
        /*033e*/ 	.byte	0x3f
	.zero		1


	//   ....[45]....
        /*0340*/ 	.word	0x00007180
        /*0344*/ 	.word	0x00000009
        /*0348*/ 	.word	0x00000000
        /*034c*/ 	.short	0x010a
        /*034e*/ 	.byte	0x3f
	.zero		1


	//   ....[46]....
        /*0350*/ 	.word	0x000071d0
        /*0354*/ 	.word	0x00000008
        /*0358*/ 	.word	0x00000000
        /*035c*/ 	.short	0x010a
        /*035e*/ 	.byte	0x3f
	.zero		1


	//   ....[47]....
        /*0360*/ 	.word	0x00007220
        /*0364*/ 	.word	0x0000000b
        /*0368*/ 	.word	0x00000000
        /*036c*/ 	.short	0x010a
        /*036e*/ 	.byte	0x3f
	.zero		1


	//----- nvinfo : EIATTR_NUM_MBARRIERS
	.align		4
.L_28:
        /*0370*/ 	.byte	0x03, 0x38
        /*0372*/ 	.short	0x0014


	//----- nvinfo : EIATTR_EXIT_INSTR_OFFSETS
	.align		4
        /*0374*/ 	.byte	0x04, 0x1c
        /*0376*/ 	.short	(.L_30 - .L_29)


	//   ....[0]....
.L_29:
        /*0378*/ 	.word	0x000006b0


	//   ....[1]....
        /*037c*/ 	.word	0x00000f80


	//   ....[2]....
        /*0380*/ 	.word	0x00005490


	//   ....[3]....
        /*0384*/ 	.word	0x00005ad0


	//   ....[4]....
        /*0388*/ 	.word	0x00006dc0


	//----- nvinfo : EIATTR_MAX_THREADS
	.align		4
.L_30:
        /*038c*/ 	.byte	0x04, 0x05
        /*038e*/ 	.short	(.L_32 - .L_31)
.L_31:
        /*0390*/ 	.word	0x00000180
        /*0394*/ 	.word	0x00000001
        /*0398*/ 	.word	0x00000001


	//----- nvinfo : EIATTR_CRS_STACK_SIZE
	.align		4
.L_32:
        /*039c*/ 	.byte	0x04, 0x1e
        /*039e*/ 	.short	(.L_34 - .L_33)
.L_33:
        /*03a0*/ 	.word	0x00000000


	//----- nvinfo : EIATTR_CBANK_PARAM_SIZE
	.align		4
.L_34:
        /*03a4*/ 	.byte	0x03, 0x19
        /*03a6*/ 	.short	0x0470


	//----- nvinfo : EIATTR_PARAM_CBANK
	.align		4
        /*03a8*/ 	.byte	0x04, 0x0a
        /*03aa*/ 	.short	(.L_36 - .L_35)
	.align		4
.L_35:
        /*03ac*/ 	.word	index@(.nv.constant0._ZN7cutlass13device_kernelINS_4gemm6kernel13GemmUniversalIN4cute5tupleIJiiiiEEENS1_10collective13CollectiveMmaINS1_37MainloopSm90TmaGmmaWarpSpecializedFP8ILi9ENS5_IJNS4_1CILi1EEESB_SB_EEENS1_35KernelTmaWarpSpecializedCooperativeEEENS5_IJNSA_ILi128EEENSA_ILi64EEESF_EEENS_12float_e5m2_tENS5_IJlSB_lEEESI_SJ_NS4_8TiledMMAINS4_8MMA_AtomIJNS4_4SM904GMMA30MMA_64x64x32_F32E5M2E5M2_SS_TNILNSN_7ScaleInE1ELSP_1EEEEEENS4_6LayoutINS5_IJNSA_ILi2EEESB_SB_EEENS5_IJSB_NSA_ILi0EEESV_EEEEENS5_IJNS4_10UnderscoreESY_SY_EEEEENS4_13SM90_TMA_LOADENS4_14ComposedLayoutINS4_7SwizzleILi3ELi4ELi3EEENS4_18smem_ptr_flag_bitsILi8EEENSS_INS5_IJNSA_ILi8EEESF_EEENS5_IJSF_SB_EEEEEEEvNS4_8identityES11_S1B_vS1C_EENS_8epilogue10collective6detail29Sm90TmaWarpSpecializedAdapterINS1F_15DefaultEpilogueISI_SJ_SJ_NS1E_6thread17LinearCombinationISI_Li1EffLNS1J_9ScaleType4KindE0ELNS_15FloatRoundStyleE2ESI_EENS1_15EpilogueDefaultEEEEEvvEEEEvNT_6ParamsE)
        /*03b0*/ 	.short	0x0210
        /*03b2*/ 	.short	0x0470


	//----- nvinfo : EIATTR_SW_WAR
	.align		4
.L_36:
        /*03b4*/ 	.byte	0x04, 0x36
        /*03b6*/ 	.short	(.L_38 - .L_37)
.L_37:
        /*03b8*/ 	.word	0x00000008
.L_38:


//--------------------- .nv.callgraph             --------------------------
	.section	.nv.callgraph,"",@"SHT_CUDA_CALLGRAPH"
	.align	4
	.sectionentsize	8
	.align		4
        /*0000*/ 	.word	0x00000000
	.align		4
        /*0004*/ 	.word	0xffffffff
	.align		4
        /*0008*/ 	.word	0x00000000
	.align		4
        /*000c*/ 	.word	0xfffffffe
	.align		4
        /*0010*/ 	.word	0x00000000
	.align		4
        /*0014*/ 	.word	0xfffffffd
	.align		4
        /*0018*/ 	.word	0x00000000
	.align		4
        /*001c*/ 	.word	0xfffffffc


//--------------------- .nv.constant4             --------------------------
	.section	.nv.constant4,"a",@progbits
	.align	8
	.align		8
.nv.constant4:
        /*0000*/ 	.dword	_ZN40_INTERNAL_94a0d4b3_4_k_cu_93ec8276_196214cuda3std3__45__cpo5beginE
	.align		8
        /*0008*/ 	.dword	_ZN40_INTERNAL_94a0d4b3_4_k_cu_93ec8276_196214cuda3std3__45__cpo3endE
	.align		8
        /*0010*/ 	.dword	_ZN40_INTERNAL_94a0d4b3_4_k_cu_93ec8276_196214cuda3std3__45__cpo6cbeginE
	.align		8
        /*0018*/ 	.dword	_ZN40_INTERNAL_94a0d4b3_4_k_cu_93ec8276_196214cuda3std3__45__cpo4cendE
	.align		8
        /*0020*/ 	.dword	_ZN40_INTERNAL_94a0d4b3_4_k_cu_93ec8276_196214cuda3std3__442_GLOBAL__N__94a0d4b3_4_k_cu_93ec8276_196216ignoreE
	.align		8
        /*0028*/ 	.dword	_ZN40_INTERNAL_94a0d4b3_4_k_cu_93ec8276_196214cuda3std3__419piecewise_constructE
	.align		8
        /*0030*/ 	.dword	_ZN40_INTERNAL_94a0d4b3_4_k_cu_93ec8276_196214cuda3std3__48in_placeE
	.align		8
        /*0038*/ 	.dword	_ZN40_INTERNAL_94a0d4b3_4_k_cu_93ec8276_196214cuda3std6ranges3__45__cpo4swapE
	.align		8
        /*0040*/ 	.dword	_ZN40_INTERNAL_94a0d4b3_4_k_cu_93ec8276_196214cuda3std6ranges3__45__cpo9iter_moveE
	.align		8
        /*0048*/ 	.dword	_ZN40_INTERNAL_94a0d4b3_4_k_cu_93ec8276_196214cute7productE
	.align		8
        /*0050*/ 	.dword	_ZN40_INTERNAL_94a0d4b3_4_k_cu_93ec8276_196214cute1_E


//--------------------- .text._ZN7cutlass13device_kernelINS_4gemm6kernel13GemmUniversalIN4cute5tupleIJiiiiEEENS1_10collective13CollectiveMmaINS1_37MainloopSm90TmaGmmaWarpSpecializedFP8ILi9ENS5_IJNS4_1CILi1EEESB_SB_EEENS1_35KernelTmaWarpSpecializedCooperativeEEENS5_IJNSA_ILi128EEENSA_ILi64EEESF_EEENS_12float_e5m2_tENS5_IJlSB_lEEESI_SJ_NS4_8TiledMMAINS4_8MMA_AtomIJNS4_4SM904GMMA30MMA_64x64x32_F32E5M2E5M2_SS_TNILNSN_7ScaleInE1ELSP_1EEEEEENS4_6LayoutINS5_IJNSA_ILi2EEESB_SB_EEENS5_IJSB_NSA_ILi0EEESV_EEEEENS5_IJNS4_10UnderscoreESY_SY_EEEEENS4_13SM90_TMA_LOADENS4_14ComposedLayoutINS4_7SwizzleILi3ELi4ELi3EEENS4_18smem_ptr_flag_bitsILi8EEENSS_INS5_IJNSA_ILi8EEESF_EEENS5_IJSF_SB_EEEEEEEvNS4_8identityES11_S1B_vS1C_EENS_8epilogue10collective6detail29Sm90TmaWarpSpecializedAdapterINS1F_15DefaultEpilogueISI_SJ_SJ_NS1E_6thread17LinearCombinationISI_Li1EffLNS1J_9ScaleType4KindE0ELNS_15FloatRoundStyleE2ESI_EENS1_15EpilogueDefaultEEEEEvvEEEEvNT_6ParamsE --------------------------
	.section	.text._ZN7cutlass13device_kernelINS_4gemm6kernel13GemmUniversalIN4cute5tupleIJiiiiEEENS1_10collective13CollectiveMmaINS1_37MainloopSm90TmaGmmaWarpSpecializedFP8ILi9ENS5_IJNS4_1CILi1EEESB_SB_EEENS1_35KernelTmaWarpSpecializedCooperativeEEENS5_IJNSA_ILi128EEENSA_ILi64EEESF_EEENS_12float_e5m2_tENS5_IJlSB_lEEESI_SJ_NS4_8TiledMMAINS4_8MMA_AtomIJNS4_4SM904GMMA30MMA_64x64x32_F32E5M2E5M2_SS_TNILNSN_7ScaleInE1ELSP_1EEEEEENS4_6LayoutINS5_IJNSA_ILi2EEESB_SB_EEENS5_IJSB_NSA_ILi0EEESV_EEEEENS5_IJNS4_10UnderscoreESY_SY_EEEEENS4_13SM90_TMA_LOADENS4_14ComposedLayoutINS4_7SwizzleILi3ELi4ELi3EEENS4_18smem_ptr_flag_bitsILi8EEENSS_INS5_IJNSA_ILi8EEESF_EEENS5_IJSF_SB_EEEEEEEvNS4_8identityES11_S1B_vS1C_EENS_8epilogue10collective6detail29Sm90TmaWarpSpecializedAdapterINS1F_15DefaultEpilogueISI_SJ_SJ_NS1E_6thread17LinearCombinationISI_Li1EffLNS1J_9ScaleType4KindE0ELNS_15FloatRoundStyleE2ESI_EENS1_15EpilogueDefaultEEEEEvvEEEEvNT_6ParamsE,"ax",@progbits
	.align	128
.text._ZN7cutlass13device_kernelINS_4gemm6kernel13GemmUniversalIN4cute5tupleIJiiiiEEENS1_10collective13CollectiveMmaINS1_37MainloopSm90TmaGmmaWarpSpecializedFP8ILi9ENS5_IJNS4_1CILi1EEESB_SB_EEENS1_35KernelTmaWarpSpecializedCooperativeEEENS5_IJNSA_ILi128EEENSA_ILi64EEESF_EEENS_12float_e5m2_tENS5_IJlSB_lEEESI_SJ_NS4_8TiledMMAINS4_8MMA_AtomIJNS4_4SM904GMMA30MMA_64x64x32_F32E5M2E5M2_SS_TNILNSN_7ScaleInE1ELSP_1EEEEEENS4_6LayoutINS5_IJNSA_ILi2EEESB_SB_EEENS5_IJSB_NSA_ILi0EEESV_EEEEENS5_IJNS4_10UnderscoreESY_SY_EEEEENS4_13SM90_TMA_LOADENS4_14ComposedLayoutINS4_7SwizzleILi3ELi4ELi3EEENS4_18smem_ptr_flag_bitsILi8EEENSS_INS5_IJNSA_ILi8EEESF_EEENS5_IJSF_SB_EEEEEEEvNS4_8identityES11_S1B_vS1C_EENS_8epilogue10collective6detail29Sm90TmaWarpSpecializedAdapterINS1F_15DefaultEpilogueISI_SJ_SJ_NS1E_6thread17LinearCombinationISI_Li1EffLNS1J_9ScaleType4KindE0ELNS_15FloatRoundStyleE2ESI_EENS1_15EpilogueDefaultEEEEEvvEEEEvNT_6ParamsE:
        .type           _ZN7cutlass13device_kernelINS_4gemm6kernel13GemmUniversalIN4cute5tupleIJiiiiEEENS1_10collective13CollectiveMmaINS1_37MainloopSm90TmaGmmaWarpSpecializedFP8ILi9ENS5_IJNS4_1CILi1EEESB_SB_EEENS1_35KernelTmaWarpSpecializedCooperativeEEENS5_IJNSA_ILi128EEENSA_ILi64EEESF_EEENS_12float_e5m2_tENS5_IJlSB_lEEESI_SJ_NS4_8TiledMMAINS4_8MMA_AtomIJNS4_4SM904GMMA30MMA_64x64x32_F32E5M2E5M2_SS_TNILNSN_7ScaleInE1ELSP_1EEEEEENS4_6LayoutINS5_IJNSA_ILi2EEESB_SB_EEENS5_IJSB_NSA_ILi0EEESV_EEEEENS5_IJNS4_10UnderscoreESY_SY_EEEEENS4_13SM90_TMA_LOADENS4_14ComposedLayoutINS4_7SwizzleILi3ELi4ELi3EEENS4_18smem_ptr_flag_bitsILi8EEENSS_INS5_IJNSA_ILi8EEESF_EEENS5_IJSF_SB_EEEEEEEvNS4_8identityES11_S1B_vS1C_EENS_8epilogue10collective6detail29Sm90TmaWarpSpecializedAdapterINS1F_15DefaultEpilogueISI_SJ_SJ_NS1E_6thread17LinearCombinationISI_Li1EffLNS1J_9ScaleType4KindE0ELNS_15FloatRoundStyleE2ESI_EENS1_15EpilogueDefaultEEEEEvvEEEEvNT_6ParamsE,@function
        .size           _ZN7cutlass13device_kernelINS_4gemm6kernel13GemmUniversalIN4cute5tupleIJiiiiEEENS1_10collective13CollectiveMmaINS1_37MainloopSm90TmaGmmaWarpSpecializedFP8ILi9ENS5_IJNS4_1CILi1EEESB_SB_EEENS1_35KernelTmaWarpSpecializedCooperativeEEENS5_IJNSA_ILi128EEENSA_ILi64EEESF_EEENS_12float_e5m2_tENS5_IJlSB_lEEESI_SJ_NS4_8TiledMMAINS4_8MMA_AtomIJNS4_4SM904GMMA30MMA_64x64x32_F32E5M2E5M2_SS_TNILNSN_7ScaleInE1ELSP_1EEEEEENS4_6LayoutINS5_IJNSA_ILi2EEESB_SB_EEENS5_IJSB_NSA_ILi0EEESV_EEEEENS5_IJNS4_10UnderscoreESY_SY_EEEEENS4_13SM90_TMA_LOADENS4_14ComposedLayoutINS4_7SwizzleILi3ELi4ELi3EEENS4_18smem_ptr_flag_bitsILi8EEENSS_INS5_IJNSA_ILi8EEESF_EEENS5_IJSF_SB_EEEEEEEvNS4_8identityES11_S1B_vS1C_EENS_8epilogue10collective6detail29Sm90TmaWarpSpecializedAdapterINS1F_15DefaultEpilogueISI_SJ_SJ_NS1E_6thread17LinearCombinationISI_Li1EffLNS1J_9ScaleType4KindE0ELNS_15FloatRoundStyleE2ESI_EENS1_15EpilogueDefaultEEEEEvvEEEEvNT_6ParamsE,(.L_x_148 - _ZN7cutlass13device_kernelINS_4gemm6kernel13GemmUniversalIN4cute5tupleIJiiiiEEENS1_10collective13CollectiveMmaINS1_37MainloopSm90TmaGmmaWarpSpecializedFP8ILi9ENS5_IJNS4_1CILi1EEESB_SB_EEENS1_35KernelTmaWarpSpecializedCooperativeEEENS5_IJNSA_ILi128EEENSA_ILi64EEESF_EEENS_12float_e5m2_tENS5_IJlSB_lEEESI_SJ_NS4_8TiledMMAINS4_8MMA_AtomIJNS4_4SM904GMMA30MMA_64x64x32_F32E5M2E5M2_SS_TNILNSN_7ScaleInE1ELSP_1EEEEEENS4_6LayoutINS5_IJNSA_ILi2EEESB_SB_EEENS5_IJSB_NSA_ILi0EEESV_EEEEENS5_IJNS4_10UnderscoreESY_SY_EEEEENS4_13SM90_TMA_LOADENS4_14ComposedLayoutINS4_7SwizzleILi3ELi4ELi3EEENS4_18smem_ptr_flag_bitsILi8EEENSS_INS5_IJNSA_ILi8EEESF_EEENS5_IJSF_SB_EEEEEEEvNS4_8identityES11_S1B_vS1C_EENS_8epilogue10collective6detail29Sm90TmaWarpSpecializedAdapterINS1F_15DefaultEpilogueISI_SJ_SJ_NS1E_6thread17LinearCombinationISI_Li1EffLNS1J_9ScaleType4KindE0ELNS_15FloatRoundStyleE2ESI_EENS1_15EpilogueDefaultEEEEEvvEEEEvNT_6ParamsE)
        .other          _ZN7cutlass13device_kernelINS_4gemm6kernel13GemmUniversalIN4cute5tupleIJiiiiEEENS1_10collective13CollectiveMmaINS1_37MainloopSm90TmaGmmaWarpSpecializedFP8ILi9ENS5_IJNS4_1CILi1EEESB_SB_EEENS1_35KernelTmaWarpSpecializedCooperativeEEENS5_IJNSA_ILi128EEENSA_ILi64EEESF_EEENS_12float_e5m2_tENS5_IJlSB_lEEESI_SJ_NS4_8TiledMMAINS4_8MMA_AtomIJNS4_4SM904GMMA30MMA_64x64x32_F32E5M2E5M2_SS_TNILNSN_7ScaleInE1ELSP_1EEEEEENS4_6LayoutINS5_IJNSA_ILi2EEESB_SB_EEENS5_IJSB_NSA_ILi0EEESV_EEEEENS5_IJNS4_10UnderscoreESY_SY_EEEEENS4_13SM90_TMA_LOADENS4_14ComposedLayoutINS4_7SwizzleILi3ELi4ELi3EEENS4_18smem_ptr_flag_bitsILi8EEENSS_INS5_IJNSA_ILi8EEESF_EEENS5_IJSF_SB_EEEEEEEvNS4_8identityES11_S1B_vS1C_EENS_8epilogue10collective6detail29Sm90TmaWarpSpecializedAdapterINS1F_15DefaultEpilogueISI_SJ_SJ_NS1E_6thread17LinearCombinationISI_Li1EffLNS1J_9ScaleType4KindE0ELNS_15FloatRoundStyleE2ESI_EENS1_15EpilogueDefaultEEEEEvvEEEEvNT_6ParamsE,@"STO_CUDA_ENTRY STV_DEFAULT"
_ZN7cutlass13device_kernelINS_4gemm6kernel13GemmUniversalIN4cute5tupleIJiiiiEEENS1_10collective13CollectiveMmaINS1_37MainloopSm90TmaGmmaWarpSpecializedFP8ILi9ENS5_IJNS4_1CILi1EEESB_SB_EEENS1_35KernelTmaWarpSpecializedCooperativeEEENS5_IJNSA_ILi128EEENSA_ILi64EEESF_EEENS_12float_e5m2_tENS5_IJlSB_lEEESI_SJ_NS4_8TiledMMAINS4_8MMA_AtomIJNS4_4SM904GMMA30MMA_64x64x32_F32E5M2E5M2_SS_TNILNSN_7ScaleInE1ELSP_1EEEEEENS4_6LayoutINS5_IJNSA_ILi2EEESB_SB_EEENS5_IJSB_NSA_ILi0EEESV_EEEEENS5_IJNS4_10UnderscoreESY_SY_EEEEENS4_13SM90_TMA_LOADENS4_14ComposedLayoutINS4_7SwizzleILi3ELi4ELi3EEENS4_18smem_ptr_flag_bitsILi8EEENSS_INS5_IJNSA_ILi8EEESF_EEENS5_IJSF_SB_EEEEEEEvNS4_8identityES11_S1B_vS1C_EENS_8epilogue10collective6detail29Sm90TmaWarpSpecializedAdapterINS1F_15DefaultEpilogueISI_SJ_SJ_NS1E_6thread17LinearCombinationISI_Li1EffLNS1J_9ScaleType4KindE0ELNS_15FloatRoundStyleE2ESI_EENS1_15EpilogueDefaultEEEEEvvEEEEvNT_6ParamsE:
[----:B------:R-:W-:Y:S01]  /*0000*/  LDC R1, c[0x0][0x28] ;  /* 0x00000a00ff017b82 */ /* 0x000fe20000000800 */
[----:B------:R-:W0:Y:S01]  /*0010*/  S2R R2, SR_TID.X ;  /* 0x0000000000027919 */ /* 0x000e220000002100 */
[----:B------:R-:W-:Y:S01]  /*0020*/  ELECT P0, URZ, PT ;  /* 0x00000000003f782f */ /* 0x000fe20003800000 */
[----:B------:R-:W-:Y:S01]  /*0030*/  BSSY B0, `(.L_x_0) ;  /* 0x000000f000007945 */ /* 0x000fe20003800000 */
[--C-:B0-----:R-:W-:Y:S02]  /*0040*/  SHF.R.U32.HI R0, RZ, 0x5, R2.reuse ;  /* 0x00000005ff007819 */ /* 0x101fe40000011602 */
[----:B------:R-:W-:-:S03]  /*0050*/  SHF.R.U32.HI R4, RZ, 0x7, R2 ;  /* 0x00000007ff047819 */ /* 0x000fc60000011602 */
[----:B------:R-:W0:Y:S04]  /*0060*/  SHFL.IDX PT, R3, R0, RZ, 0x1f ;  /* 0x00001fff00037589 */ /* 0x000e2800000e0000 */
[----:B------:R1:W2:Y:S01]  /*0070*/  SHFL.IDX PT, R7, R4, RZ, 0x1f ;  /* 0x00001fff04077589 */ /* 0x0002a200000e0000 */
[----:B0-----:R-:W-:-:S13]  /*0080*/  ISETP.NE.OR P0, PT, R3, RZ, !P0 ;  /* 0x000000ff0300720c */ /* 0x001fda0004705670 */
[----:B-12---:R-:W-:Y:S05]  /*0090*/  @P0 BRA `(.L_x_1) ;  /* 0x0000000000200947 */ /* 0x006fea0003800000 */
[----:B------:R-:W-:Y:S02]  /*00a0*/  ULDC.64 UR4, c[0x0][0x198] ;  /* 0x0000660000047ab9 */ /* 0x000fe40000000a00 */
[----:B------:R-:W-:Y:S02]  /*00b0*/  UIADD3 UR6, UP0, UR4, 0xf0, URZ ;  /* 0x000000f004067890 */ /* 0x000fe4000ff1e03f */
[----:B------:R-:W-:Y:S02]  /*00c0*/  UIADD3 UR4, UP1, UR4, 0x1f0, URZ ;  /* 0x000001f004047890 */ /* 0x000fe4000ff3e03f */
[----:B------:R-:W-:Y:S02]  /*00d0*/  UIADD3.X UR7, URZ, UR5, URZ, UP0, !UPT ;  /* 0x000000053f077290 */ /* 0x000fe400087fe43f */
[----:B------:R-:W-:-:S07]  /*00e0*/  UIADD3.X UR5, URZ, UR5, URZ, UP1, !UPT ;  /* 0x000000053f057290 */ /* 0x000fce0008ffe43f */
[----:B------:R0:W-:Y:S02]  /*00f0*/  UTMACCTL.PF [UR6] ;  /* 0x00000000060079b9 */ /* 0x0001e40008040000 */
[----:B------:R0:W-:Y:S02]  /*0100*/  UTMACCTL.PF [UR4] ;  /* 0x00000000040079b9 */ /* 0x0001e40008040000 */
[----:B0-----:R-:W-:Y:S01]  /*0110*/  NOP ;  /* 0x0000000000007918 */ /* 0x001fe20000000000 */
.L_x_1:
[----:B------:R-:W-:Y:S05]  /*0120*/  BSYNC B0 ;  /* 0x0000000000007941 */ /* 0x000fea0003800000 */
.L_x_0:
[----:B------:R-:W0:Y:S02]  /*0130*/  SHFL.IDX PT, R4, R0, RZ, 0x1f ;  /* 0x00001fff00047589 */ /* 0x000e2400000e0000 */
[----:B0-----:R-:W-:-:S13]  /*0140*/  ISETP.NE.AND P0, PT, R4, RZ, PT ;  /* 0x000000ff0400720c */ /* 0x001fda0003f05270 */
[----:B------:R-:W-:Y:S05]  /*0150*/  @P0 BRA `(.L_x_2) ;  /* 0x00000000008c0947 */ /* 0x000fea0003800000 */
[----:B------:R-:W-:Y:S01]  /*0160*/  ELECT P0, URZ, PT ;  /* 0x00000000003f782f */ /* 0x000fe20003800000 */
[----:B------:R-:W-:-:S12]  /*0170*/  BSSY B0, `(.L_x_2) ;  /* 0x0000021000007945 */ /* 0x000fd80003800000 */
[----:B------:R-:W-:Y:S05]  /*0180*/  @!P0 BRA `(.L_x_3) ;  /* 0x00000000007c8947 */ /* 0x000fea0003800000 */
[----:B------:R-:W0:Y:S01]  /*0190*/  S2UR UR8, SR_CgaCtaId ;  /* 0x00000000000879c3 */ /* 0x000e220000008800 */
[----:B------:R-:W-:Y:S01]  /*01a0*/  UMOV UR4, 0x400 ;  /* 0x0000040000047882 */ /* 0x000fe20000000000 */
[----:B------:R-:W-:Y:S01]  /*01b0*/  UMOV UR5, 0x1 ;  /* 0x0000000100057882 */ /* 0x000fe20000000000 */
[----:B------:R-:W-:Y:S02]  /*01c0*/  UMOV UR6, 0x100 ;  /* 0x0000010000067882 */ /* 0x000fe40000000000 */
[----:B------:R-:W-:-:S04]  /*01d0*/  UIADD3 UR6, -UR6, 0x100000, URZ ;  /* 0x0010000006067890 */ /* 0x000fc8000fffe13f */
[----:B------:R-:W-:Y:S02]  /*01e0*/  USHF.L.U32 UR7, UR6, 0xb, URZ ;  /* 0x0000000b06077899 */ /* 0x000fe4000800063f */
[----:B------:R-:W-:Y:S02]  /*01f0*/  USHF.L.U32 UR6, UR6, 0x1, URZ ;  /* 0x0000000106067899 */ /* 0x000fe4000800063f */
[----:B0-----:R-:W-:Y:S02]  /*0200*/  ULEA UR8, UR8, UR4, 0x18 ;  /* 0x0000000408087291 */ /* 0x001fe4000f8ec03f */
[----:B------:R-:W-:-:S04]  /*0210*/  UIADD3 UR4, -UR5, 0x100000, URZ ;  /* 0x0010000005047890 */ /* 0x000fc8000fffe13f */
[----:B------:R-:W-:Y:S02]  /*0220*/  USHF.L.U32 UR5, UR4, 0xb, URZ ;  /* 0x0000000b04057899 */ /* 0x000fe4000800063f */
[----:B------:R-:W-:Y:S01]  /*0230*/  USHF.L.U32 UR4, UR4, 0x1, URZ ;  /* 0x0000000104047899 */ /* 0x000fe2000800063f */
[----:B------:R-:W0:Y:S11]  /*0240*/  FENCE.VIEW.ASYNC.S ;  /* 0x00000000000073c6 */ /* 0x000e360000000000 */
[----:B0-----:R0:W1:Y:S01]  /*0250*/  SYNCS.EXCH.64 URZ, [UR8], UR4 ;  /* 0x00000004083f75b2 */ /* 0x0010620008000100 */
[----:B------:R0:W2:Y:S01]  /*0260*/  SYNCS.EXCH.64 URZ, [UR8+0x48], UR6 ;  /* 0x00004806083f75b2 */ /* 0x0000a20008000100 */
[----:B------:R0:W3:Y:S01]  /*0270*/  SYNCS.EXCH.64 URZ, [UR8+0x8], UR4 ;  /* 0x00000804083f75b2 */ /* 0x0000e20008000100 */
[----:B------:R0:W4:Y:S01]  /*0280*/  SYNCS.EXCH.64 URZ, [UR8+0x50], UR6 ;  /* 0x00005006083f75b2 */ /* 0x0001220008000100 */
[----:B------:R0:W0:Y:S01]  /*0290*/  SYNCS.EXCH.64 URZ, [UR8+0x10], UR4 ;  /* 0x00001004083f75b2 */ /* 0x0000220008000100 */
        /* <DEDUP_REMOVED lines=13> */
[----:B------:R-:W-:Y:S01]  /*0370*/  NOP ;  /* 0x0000000000007918 */ /* 0x000fe20000000000 */
.L_x_3:
[----:B0-----:R-:W-:Y:S05]  /*0380*/  BSYNC B0 ;  /* 0x0000000000007941 */ /* 0x001fea0003800000 */
.L_x_2:
[----:B------:R-:W0:Y:S01]  /*0390*/  SHFL.IDX PT, R0, R0, RZ, 0x1f ;  /* 0x00001fff00007589 */ /* 0x000e2200000e0000 */
[----:B------:R-:W5:Y:S01]  /*03a0*/  LDC R4, c[0x0][0x65c] ;  /* 0x00019700ff047b82 */ /* 0x000f620000000800 */
[----:B------:R-:W-:Y:S02]  /*03b0*/  ELECT P0, URZ, PT ;  /* 0x00000000003f782f */ /* 0x000fe40003800000 */
[----:B------:R-:W-:Y:S01]  /*03c0*/  ISETP.NE.AND P2, PT, R7, RZ, PT ;  /* 0x000000ff0700720c */ /* 0x000fe20003f45270 */
[----:B------:R-:W1:Y:S01]  /*03d0*/  S2R R8, SR_CTAID.Y ;  /* 0x0000000000087919 */ /* 0x000e620000002600 */
[----:B------:R-:W-:Y:S01]  /*03e0*/  UMOV UR4, 0x20 ;  /* 0x0000002000047882 */ /* 0x000fe20000000000 */
[----:B------:R-:W-:Y:S01]  /*03f0*/  NOP ;  /* 0x0000000000007918 */ /* 0x000fe20000000000 */
[----:B------:R-:W-:Y:S01]  /*0400*/  NOP ;  /* 0x0000000000007918 */ /* 0x000fe20000000000 */
[----:B------:R-:W2:Y:S01]  /*0410*/  S2R R6, SR_CTAID.X ;  /* 0x0000000000067919 */ /* 0x000ea20000002500 */
[----:B0-----:R-:W-:-:S02]  /*0420*/  ISETP.NE.OR P0, PT, R0, RZ, !P0 ;  /* 0x000000ff0000720c */ /* 0x001fc40004705670 */
[----:B-----5:R-:W-:Y:S02]  /*0430*/  ISETP.NE.AND P4, PT, R4, 0x1, PT ;  /* 0x000000010400780c */ /* 0x020fe40003f85270 */
[----:B------:R-:W-:-:S04]  /*0440*/  SHF.R.S32.HI R4, RZ, 0x1f, R3 ;  /* 0x0000001fff047819 */ /* 0x000fc80000011403 */
[----:B------:R-:W-:-:S04]  /*0450*/  LEA.HI R4, R4, R3, RZ, 0x2 ;  /* 0x0000000304047211 */ /* 0x000fc800078f10ff */
[----:B------:R-:W-:Y:S01]  /*0460*/  LOP3.LUT R4, R4, 0xfffffffc, RZ, 0xc0, !PT ;  /* 0xfffffffc04047812 */ /* 0x000fe200078ec0ff */
[----:B------:R-:W-:Y:S01]  /*0470*/  VOTEU.ALL UP0, P0 ;  /* 0x00000000003f7886 */ /* 0x000fe20000000000 */
[----:B------:R-:W-:Y:S01]  /*0480*/  VOTEU.ALL UP1, P0 ;  /* 0x00000000003f7886 */ /* 0x000fe20000020000 */
[----:B------:R-:W2:Y:S01]  /*0490*/  @P4 LDC R9, c[0x0][0x10] ;  /* 0x00000400ff094b82 */ /* 0x000ea20000000800 */
[----:B------:R-:W-:Y:S02]  /*04a0*/  @P4 IMAD.MOV.U32 R5, RZ, RZ, RZ ;  /* 0x000000ffff054224 */ /* 0x000fe400078e00ff */
[----:B------:R-:W-:Y:S01]  /*04b0*/  IMAD.IADD R3, R3, 0x1, -R4 ;  /* 0x0000000103037824 */ /* 0x000fe200078e0a04 */
[----:B------:R-:W-:Y:S01]  /*04c0*/  @!UP0 UMOV UR6, 0x400 ;  /* 0x0000040000068882 */ /* 0x000fe20000000000 */
[----:B------:R-:W-:-:S04]  /*04d0*/  @!UP0 UIADD3 UR4, -UR4, 0x100000, URZ ;  /* 0x0010000004048890 */ /* 0x000fc8000fffe13f */
[----:B------:R-:W-:Y:S02]  /*04e0*/  @!UP0 USHF.L.U32 UR5, UR4, 0xb, URZ ;  /* 0x0000000b04058899 */ /* 0x000fe4000800063f */
[----:B------:R-:W-:Y:S01]  /*04f0*/  @!UP0 USHF.L.U32 UR4, UR4, 0x1, URZ ;  /* 0x0000000104048899 */ /* 0x000fe2000800063f */
[----:B-1----:R-:W-:Y:S01]  /*0500*/  @P4 IMAD.MOV.U32 R4, RZ, RZ, R8 ;  /* 0x000000ffff044224 */ /* 0x002fe200078e0008 */
[----:B------:R-:W0:Y:S01]  /*0510*/  @!UP0 S2UR UR7, SR_CgaCtaId ;  /* 0x00000000000789c3 */ /* 0x000e220000008800 */
[----:B------:R-:W-:-:S07]  /*0520*/  @P4 IMAD.MOV.U32 R13, RZ, RZ, RZ ;  /* 0x000000ffff0d4224 */ /* 0x000fce00078e00ff */
[----:B------:R-:W1:Y:S01]  /*0530*/  @!P4 LDC R11, c[0x0][0xc] ;  /* 0x00000300ff0bcb82 */ /* 0x000e620000000800 */
[----:B--2---:R-:W-:-:S04]  /*0540*/  @P4 IMAD.WIDE.U32 R4, R6, R9, R4 ;  /* 0x0000000906044225 */ /* 0x004fc800078e0004 */
[----:B------:R-:W-:Y:S02]  /*0550*/  VIADD R9, R7, 0xffffffff ;  /* 0xffffffff07097836 */ /* 0x000fe40000000000 */
[----:B------:R-:W-:Y:S01]  /*0560*/  @P4 IMAD.MOV.U32 R0, RZ, RZ, R4 ;  /* 0x000000ffff004224 */ /* 0x000fe200078e0004 */
[----:B0-----:R-:W-:Y:S02]  /*0570*/  @!UP0 ULEA UR6, UR7, UR6, 0x18 ;  /* 0x0000000607068291 */ /* 0x001fe4000f8ec03f */
[----:B------:R-:W-:Y:S01]  /*0580*/  ISETP.GE.U32.AND P1, PT, R9, 0x2, PT ;  /* 0x000000020900780c */ /* 0x000fe20003f26070 */
[----:B------:R-:W-:Y:S01]  /*0590*/  VOTEU.ALL UP0, P0 ;  /* 0x00000000003f7886 */ /* 0x000fe20000000000 */
[----:B------:R-:W-:Y:S01]  /*05a0*/  ISETP.NE.AND P0, PT, R3, 0x3, PT ;  /* 0x000000030300780c */ /* 0x000fe20003f05270 */
[----:B------:R-:W-:-:S03]  /*05b0*/  @P4 IMAD.IADD R5, R5, 0x1, R13 ;  /* 0x0000000105054824 */ /* 0x000fc600078e020d */
[----:B------:R-:W-:-:S04]  /*05c0*/  ISETP.EQ.OR P0, PT, R3, RZ, !P0 ;  /* 0x000000ff0300720c */ /* 0x000fc80004702670 */
[----:B------:R-:W-:Y:S01]  /*05d0*/  ISETP.EQ.AND P0, PT, R7, RZ, P0 ;  /* 0x000000ff0700720c */ /* 0x000fe20000702270 */
[----:B------:R-:W-:Y:S01]  /*05e0*/  IMAD.MOV.U32 R7, RZ, RZ, RZ ;  /* 0x000000ffff077224 */ /* 0x000fe200078e00ff */
[----:B------:R-:W0:Y:S02]  /*05f0*/  FENCE.VIEW.ASYNC.S ;  /* 0x00000000000073c6 */ /* 0x000e240000000000 */
[----:B0-----:R0:W3:Y:S01]  /*0600*/  @!UP0 SYNCS.EXCH.64 URZ, [UR6+0xa0], UR4 ;  /* 0x0000a004063f85b2 */ /* 0x0010e20008000100 */
[----:B------:R-:W-:Y:S01]  /*0610*/  SEL R4, RZ, 0x1, !P0 ;  /* 0x00000001ff047807 */ /* 0x000fe20004000000 */
[----:B-1----:R-:W-:-:S03]  /*0620*/  @!P4 IMAD.WIDE.U32 R10, R11, R8, R6 ;  /* 0x000000080b0ac225 */ /* 0x002fc600078e0006 */
[----:B------:R-:W-:Y:S01]  /*0630*/  SEL R4, R4, 0x2, P1 ;  /* 0x0000000204047807 */ /* 0x000fe20000800000 */
[----:B------:R-:W-:Y:S02]  /*0640*/  @!P4 IMAD.MOV.U32 R0, RZ, RZ, R10 ;  /* 0x000000ffff00c224 */ /* 0x000fe400078e000a */
[----:B------:R-:W-:Y:S01]  /*0650*/  @!P4 IMAD.MOV.U32 R5, RZ, RZ, R11 ;  /* 0x000000ffff05c224 */ /* 0x000fe200078e000b */
[----:B------:R0:W3:Y:S01]  /*0660*/  @!UP1 SYNCS.EXCH.64 URZ, [UR6+0xa8], UR4 ;  /* 0x0000a804063f95b2 */ /* 0x0000e20008000100 */
[----:B------:R-:W-:Y:S01]  /*0670*/  NOP ;  /* 0x0000000000007918 */ /* 0x000fe20000000000 */
[----:B---34-:R-:W-:Y:S06]  /*0680*/  BAR.SYNC.DEFER_BLOCKING 0x0 ;  /* 0x0000000000007b1d */ /* 0x018fec0000010000 */
[----:B------:R-:W-:Y:S05]  /*0690*/  @!P2 BRA `(.L_x_4) ;  /* 0x0000004c0080a947 */ /* 0x000fea0003800000 */
[----:B------:R-:W-:-:S13]  /*06a0*/  ISETP.GT.U32.AND P0, PT, R9, 0x1, PT ;  /* 0x000000010900780c */ /* 0x000fda0003f04070 */
[----:B0-----:R-:W-:Y:S05]  /*06b0*/  @P0 EXIT ;  /* 0x000000000000094d */ /* 0x001fea0003800000 */
[----:B------:R-:W-:Y:S01]  /*06c0*/  ULDC.64 UR4, c[0x0][0x650] ;  /* 0x0001940000047ab9 */ /* 0x000fe20000000a00 */
[----:B------:R-:W-:Y:S01]  /*06d0*/  PRMT R9, RZ, 0x7610, R9 ;  /* 0x00007610ff097816 */ /* 0x000fe20000000009 */
[----:B------:R-:W-:Y:S01]  /*06e0*/  IMAD.MOV.U32 R16, RZ, RZ, -0x1 ;  /* 0xffffffffff107424 */ /* 0x000fe200078e00ff */
[----:B------:R-:W-:Y:S01]  /*06f0*/  ISETP.GE.U32.AND P0, PT, R0, UR4, PT ;  /* 0x0000000400007c0c */ /* 0x000fe2000bf06070 */
[----:B------:R-:W-:Y:S02]  /*0700*/  IMAD.MOV.U32 R12, RZ, RZ, -0x1 ;  /* 0xffffffffff0c7424 */ /* 0x000fe400078e00ff */
[----:B------:R-:W-:Y:S01]  /*0710*/  IMAD.MOV.U32 R69, RZ, RZ, -0x1 ;  /* 0xffffffffff457424 */ /* 0x000fe200078e00ff */
[----:B------:R-:W-:-:S13]  /*0720*/  ISETP.GE.U32.AND.EX P0, PT, R5, UR5, PT, P0 ;  /* 0x0000000505007c0c */ /* 0x000fda000bf06100 */
[----:B------:R-:W-:Y:S05]  /*0730*/  @P0 BRA `(.L_x_5) ;  /* 0x0000000400600947 */ /* 0x000fea0003800000 */
[----:B------:R-:W0:Y:S01]  /*0740*/  LDC.64 R16, c[0x0][0x628] ;  /* 0x00018a00ff107b82 */ /* 0x000e220000000a00 */
[----:B------:R-:W-:Y:S02]  /*0750*/  IMAD.MOV.U32 R10, RZ, RZ, R0 ;  /* 0x000000ffff0a7224 */ /* 0x000fe400078e0000 */
[----:B------:R-:W-:-:S05]  /*0760*/  IMAD.MOV.U32 R11, RZ, RZ, R5 ;  /* 0x000000ffff0b7224 */ /* 0x000fca00078e0005 */
[----:B------:R-:W1:Y:S08]  /*0770*/  LDC R18, c[0x0][0x630] ;  /* 0x00018c00ff127b82 */ /* 0x000e700000000800 */
[----:B------:R-:W2:Y:S01]  /*0780*/  LDC.64 R20, c[0x0][0x620] ;  /* 0x00018800ff147b82 */ /* 0x000ea20000000a00 */
[----:B0-----:R-:W-:-:S04]  /*0790*/  ISETP.NE.U32.AND P0, PT, R16, RZ, PT ;  /* 0x000000ff1000720c */ /* 0x001fc80003f05070 */
[----:B------:R-:W-:-:S13]  /*07a0*/  ISETP.NE.AND.EX P0, PT, R17, RZ, PT, P0 ;  /* 0x000000ff1100720c */ /* 0x000fda0003f05300 */
[----:B-12---:R-:W-:Y:S05]  /*07b0*/  @!P0 BRA `(.L_x_6) ;  /* 0x0000000000288947 */ /* 0x006fea0003800000 */
[----:B------:R-:W0:Y:S02]  /*07c0*/  LDC R3, c[0x0][0x634] ;  /* 0x00018d00ff037b82 */ /* 0x000e240000000800 */
[----:B0-----:R-:W-:-:S05]  /*07d0*/  IADD3 R3, P0, R0, R3, RZ ;  /* 0x0000000300037210 */ /* 0x001fca0007f1e0ff */
[----:B------:R-:W-:-:S04]  /*07e0*/  IMAD.X R9, RZ, RZ, R5, P0 ;  /* 0x000000ffff097224 */ /* 0x000fc800000e0605 */
[----:B------:R-:W-:-:S04]  /*07f0*/  IMAD.WIDE.U32 R10, R9, R16, RZ ;  /* 0x00000010090a7225 */ /* 0x000fc800078e00ff */
[----:B------:R-:W-:-:S04]  /*0800*/  IMAD.WIDE.U32 R12, P0, R3, R17, R10 ;  /* 0x00000011030c7225 */ /* 0x000fc8000780000a */
[----:B------:R-:W-:-:S04]  /*0810*/  IMAD.WIDE.U32 R10, R3, R16, RZ ;  /* 0x00000010030a7225 */ /* 0x000fc800078e00ff */
[----:B------:R-:W-:Y:S01]  /*0820*/  IMAD.X R15, RZ, RZ, RZ, P0 ;  /* 0x000000ffff0f7224 */ /* 0x000fe200000e06ff */
[----:B------:R-:W-:Y:S01]  /*0830*/  IADD3 RZ, P0, R11, R12, RZ ;  /* 0x0000000c0bff7210 */ /* 0x000fe20007f1e0ff */
[----:B------:R-:W-:-:S04]  /*0840*/  IMAD.MOV.U32 R14, RZ, RZ, R13 ;  /* 0x000000ffff0e7224 */ /* 0x000fc800078e000d */
[----:B------:R-:W-:-:S08]  /*0850*/  IMAD.WIDE.U32.X R10, R9, R17, R14, P0 ;  /* 0x00000011090a7225 */ /* 0x000fd000000e040e */
.L_x_6:
[-CC-:B------:R-:W-:Y:S01]  /*0860*/  SHF.R.U64 R69, R10, R18.reuse, R11.reuse ;  /* 0x000000120a457219 */ /* 0x180fe2000000120b */
[----:B------:R-:W0:Y:S01]  /*0870*/  LDC.64 R22, c[0x0][0x640] ;  /* 0x00019000ff167b82 */ /* 0x000e220000000a00 */
[----:B------:R-:W-:Y:S01]  /*0880*/  SHF.R.U32.HI R7, RZ, R18, R11 ;  /* 0x00000012ff077219 */ /* 0x000fe2000001160b */
[----:B------:R-:W-:Y:S01]  /*0890*/  ULDC UR4, c[0x0][0x150] ;  /* 0x0000540000047ab9 */ /* 0x000fe20000000800 */
[----:B------:R-:W-:Y:S01]  /*08a0*/  IADD3 R9, P0, RZ, -R69, RZ ;  /* 0x80000045ff097210 */ /* 0x000fe20007f1e0ff */
[----:B------:R-:W-:Y:S01]  /*08b0*/  IMAD.MOV.U32 R10, RZ, RZ, R0 ;  /* 0x000000ffff0a7224 */ /* 0x000fe200078e0000 */
[----:B------:R-:W-:Y:S01]  /*08c0*/  I2FP.F32.U32 R3, R6 ;  /* 0x0000000600037245 */ /* 0x000fe20000201000 */
[----:B------:R-:W-:Y:S02]  /*08d0*/  IMAD.MOV.U32 R11, RZ, RZ, R5 ;  /* 0x000000ffff0b7224 */ /* 0x000fe400078e0005 */
[----:B------:R-:W1:Y:S01]  /*08e0*/  LDC R14, c[0x0][0x618] ;  /* 0x00018600ff0e7b82 */ /* 0x000e620000000800 */
[----:B------:R-:W-:-:S02]  /*08f0*/  IMAD.X R13, RZ, RZ, ~R7, P0 ;  /* 0x000000ffff0d7224 */ /* 0x000fc400000e0e07 */
[----:B------:R-:W-:Y:S01]  /*0900*/  FMUL R3, R3, UR4 ;  /* 0x0000000403037c20 */ /* 0x000fe20008400000 */
[----:B------:R-:W-:Y:S01]  /*0910*/  IMAD.WIDE.U32 R10, R9, R20, R10 ;  /* 0x00000014090a7225 */ /* 0x000fe200078e000a */
[----:B------:R-:W-:-:S03]  /*0920*/  ULDC UR4, c[0x0][0x154] ;  /* 0x0000550000047ab9 */ /* 0x000fc60000000800 */
[----:B------:R-:W-:Y:S01]  /*0930*/  IMAD R12, R13, R20, RZ ;  /* 0x000000140d0c7224 */ /* 0x000fe200078e02ff */
[----:B------:R-:W2:Y:S01]  /*0940*/  LDC R7, c[0x0][0x144] ;  /* 0x00005100ff077b82 */ /* 0x000ea20000000800 */
[----:B------:R-:W3:Y:S01]  /*0950*/  F2I.U32.TRUNC.NTZ R3, R3 ;  /* 0x0000000300037305 */ /* 0x000ee2000020f000 */
[----:B------:R-:W-:Y:S02]  /*0960*/  IMAD.MOV.U32 R13, RZ, RZ, -0x1 ;  /* 0xffffffffff0d7424 */ /* 0x000fe400078e00ff */
[----:B------:R-:W-:-:S04]  /*0970*/  IMAD R9, R9, R21, R12 ;  /* 0x0000001509097224 */ /* 0x000fc800078e020c */
[----:B------:R-:W4:Y:S01]  /*0980*/  LDC R18, c[0x0][0x608] ;  /* 0x00018200ff127b82 */ /* 0x000f220000000800 */
[----:B------:R-:W-:Y:S01]  /*0990*/  IMAD.IADD R11, R11, 0x1, R9 ;  /* 0x000000010b0b7824 */ /* 0x000fe200078e0209 */
[----:B0-----:R-:W-:Y:S02]  /*09a0*/  ISETP.NE.U32.AND P0, PT, R22, RZ, PT ;  /* 0x000000ff1600720c */ /* 0x001fe40003f05070 */
[----:B------:R-:W-:Y:S02]  /*09b0*/  I2FP.F32.U32 R9, R8 ;  /* 0x0000000800097245 */ /* 0x000fe40000201000 */
[----:B------:R-:W-:Y:S02]  /*09c0*/  ISETP.NE.AND.EX P0, PT, R23, RZ, PT, P0 ;  /* 0x000000ff1700720c */ /* 0x000fe40003f05300 */
[----:B------:R-:W0:Y:S01]  /*09d0*/  LDC R12, c[0x0][0x658] ;  /* 0x00019600ff0c7b82 */ /* 0x000e220000000800 */
[-C--:B-1----:R-:W-:Y:S01]  /*09e0*/  SHF.R.U64 R16, R10, R14.reuse, R11 ;  /* 0x0000000e0a107219 */ /* 0x082fe2000000120b */
[----:B---3--:R-:W-:Y:S01]  /*09f0*/  IMAD.MOV R10, RZ, RZ, -R3 ;  /* 0x000000ffff0a7224 */ /* 0x008fe200078e0a03 */
[----:B------:R-:W-:-:S05]  /*0a00*/  SHF.R.U32.HI R11, RZ, R14, R11 ;  /* 0x0000000eff0b7219 */ /* 0x000fca000001160b */
[----:B------:R-:W1:Y:S01]  /*0a10*/  LDC R17, c[0x0][0x148] ;  /* 0x00005200ff117b82 */ /* 0x000e620000000800 */
[----:B--2---:R-:W-:Y:S02]  /*0a20*/  IMAD R3, R7, R10, R6 ;  /* 0x0000000a07037224 */ /* 0x004fe400078e0206 */
[----:B------:R-:W-:-:S04]  /*0a30*/  FMUL R7, R9, UR4 ;  /* 0x0000000409077c20 */ /* 0x000fc80008400000 */
[----:B------:R2:W3:Y:S01]  /*0a40*/  F2I.U32.TRUNC.NTZ R15, R7 ;  /* 0x00000007000f7305 */ /* 0x0004e2000020f000 */
[----:B------:R-:W1:Y:S01]  /*0a50*/  LDC R21, c[0x0][0x600] ;  /* 0x00018000ff157b82 */ /* 0x000e620000000800 */
[-CC-:B----4-:R-:W-:Y:S02]  /*0a60*/  SHF.R.U64 R27, R16, R18.reuse, R11.reuse ;  /* 0x00000012101b7219 */ /* 0x190fe4000000120b */
[----:B------:R-:W-:Y:S01]  /*0a70*/  SHF.R.U32.HI R9, RZ, R18, R11 ;  /* 0x00000012ff097219 */ /* 0x000fe2000001160b */
[----:B------:R-:W-:-:S04]  /*0a80*/  IMAD.MOV.U32 R11, RZ, RZ, 0x1 ;  /* 0x00000001ff0b7424 */ /* 0x000fc800078e00ff */
[----:B------:R-:W4:Y:S01]  /*0a90*/  LDC R20, c[0x0][0x648] ;  /* 0x00019200ff147b82 */ /* 0x000f220000000800 */
[-C--:B0-----:R-:W-:Y:S02]  /*0aa0*/  SHF.L.U32 R6, R13, R12.reuse, RZ ;  /* 0x0000000c0d067219 */ /* 0x081fe400000006ff */
[-CC-:B------:R-:W-:Y:S02]  /*0ab0*/  SHF.R.U64 R18, R27, R12.reuse, R9.reuse ;  /* 0x0000000c1b127219 */ /* 0x180fe40000001209 */
[----:B------:R-:W-:Y:S02]  /*0ac0*/  SHF.R.U32.HI R19, RZ, R12, R9 ;  /* 0x0000000cff137219 */ /* 0x000fe40000011609 */
[----:B------:R-:W-:Y:S01]  /*0ad0*/  LOP3.LUT R14, RZ, R6, RZ, 0x33, !PT ;  /* 0x00000006ff0e7212 */ /* 0x000fe200078e33ff */
[----:B------:R-:W0:Y:S01]  /*0ae0*/  LDC R25, c[0x0][0x638] ;  /* 0x00018e00ff197b82 */ /* 0x000e220000000800 */
[----:B------:R-:W-:Y:S01]  /*0af0*/  SHF.L.U32 R9, R11, R12, RZ ;  /* 0x0000000c0b097219 */ /* 0x000fe200000006ff */
[----:B------:R-:W-:-:S02]  /*0b00*/  IMAD.MOV.U32 R6, RZ, RZ, R18 ;  /* 0x000000ffff067224 */ /* 0x000fc400078e0012 */
[----:B--2---:R-:W-:-:S04]  /*0b10*/  IMAD.MOV.U32 R7, RZ, RZ, R19 ;  /* 0x000000ffff077224 */ /* 0x004fc800078e0013 */
[----:B------:R-:W2:Y:S01]  /*0b20*/  LDC R24, c[0x0][0x610] ;  /* 0x00018400ff187b82 */ /* 0x000ea20000000800 */
[----:B---3--:R-:W-:Y:S05]  /*0b30*/  @!P0 BRA `(.L_x_7) ;  /* 0x0000000000288947 */ /* 0x008fea0003800000 */
[----:B------:R-:W3:Y:S02]  /*0b40*/  LDC R13, c[0x0][0x64c] ;  /* 0x00019300ff0d7b82 */ /* 0x000ee40000000800 */
[----:B---3--:R-:W-:-:S05]  /*0b50*/  IADD3 R13, P0, R18, R13, RZ ;  /* 0x0000000d120d7210 */ /* 0x008fca0007f1e0ff */
        /* <DEDUP_REMOVED lines=8> */
.L_x_7:
[----:B----4-:R-:W-:Y:S01]  /*0be0*/  SHF.R.U64 R6, R6, R20, R7 ;  /* 0x0000001406067219 */ /* 0x010fe20000001207 */
[----:B-1----:R-:W-:Y:S01]  /*0bf0*/  VIADD R7, R21, 0xffffffff ;  /* 0xffffffff15077836 */ /* 0x002fe20000000000 */
[----:B------:R-:W-:Y:S01]  /*0c00*/  LOP3.LUT R14, R27, R14, RZ, 0xc0, !PT ;  /* 0x0000000e1b0e7212 */ /* 0x000fe200078ec0ff */
[----:B------:R-:W-:Y:S02]  /*0c10*/  IMAD.MOV R15, RZ, RZ, -R15 ;  /* 0x000000ffff0f7224 */ /* 0x000fe400078e0a0f */
[----:B------:R-:W-:Y:S01]  /*0c20*/  IMAD.MOV R10, RZ, RZ, -R6 ;  /* 0x000000ffff0a7224 */ /* 0x000fe200078e0a06 */
[----:B------:R-:W-:Y:S01]  /*0c30*/  LOP3.LUT R7, R16, R7, RZ, 0xc0, !PT ;  /* 0x0000000710077212 */ /* 0x000fe200078ec0ff */
[----:B------:R-:W-:Y:S02]  /*0c40*/  IMAD R14, R9, R6, R14 ;  /* 0x00000006090e7224 */ /* 0x000fe400078e020e */
[----:B------:R-:W-:Y:S02]  /*0c50*/  @P4 IMAD R3, R17, R15, R8 ;  /* 0x0000000f11034224 */ /* 0x000fe400078e0208 */
[----:B0-----:R-:W-:-:S02]  /*0c60*/  IMAD R6, R10, R25, R18 ;  /* 0x000000190a067224 */ /* 0x001fc400078e0212 */
[----:B--2---:R-:W-:Y:S02]  /*0c70*/  IMAD R3, R14, R24, R3 ;  /* 0x000000180e037224 */ /* 0x004fe400078e0203 */
[----:B------:R-:W-:Y:S02]  /*0c80*/  IMAD R6, R6, R21, R7 ;  /* 0x0000001506067224 */ /* 0x000fe400078e0207 */
[----:B------:R-:W-:-:S03]  /*0c90*/  IMAD.MOV.U32 R9, RZ, RZ, 0x1 ;  /* 0x00000001ff097424 */ /* 0x000fc600078e00ff */
[----:B------:R-:W-:Y:S02]  /*0ca0*/  SEL R12, R6, R3, !P4 ;  /* 0x00000003060c7207 */ /* 0x000fe40006000000 */
[----:B------:R-:W-:-:S07]  /*0cb0*/  SEL R16, R3, R6, !P4 ;  /* 0x0000000603107207 */ /* 0x000fce0006000000 */
.L_x_5:
[----:B------:R-:W-:-:S08]  /*0cc0*/  NOP ;  /* 0x0000000000007918 */ /* 0x000fd00000000000 */
[----:B------:R-:W0:Y:S02]  /*0cd0*/  USETMAXREG.TRY_ALLOC.CTAPOOL UP0, 0xe8 ;  /* 0x000000e8000079c8 */ /* 0x000e240008000600 */
[----:B0-----:R-:W-:-:S13]  /*0ce0*/  PLOP3.LUT P0, PT, PT, PT, UP0, 0x80, 0x0 ;  /* 0x000000000000781c */ /* 0x001fda0003f0f008 */
[----:B------:R-:W-:Y:S05]  /*0cf0*/  @!P0 BRA `(.L_x_5) ;  /* 0xfffffffc00f08947 */ /* 0x000fea000383ffff */
[----:B------:R-:W-:Y:S01]  /*0d00*/  ULDC.64 UR4, c[0x0][0x598] ;  /* 0x0001660000047ab9 */ /* 0x000fe20000000a00 */
[----:B------:R-:W-:Y:S01]  /*0d10*/  ULDC.64 UR16, c[0x0][0x208] ;  /* 0x0000820000107ab9 */ /* 0x000fe20000000a00 */
[----:B------:R-:W-:-:S04]  /*0d20*/  ISETP.NE.U32.AND P0, PT, RZ, UR4, PT ;  /* 0x00000004ff007c0c */ /* 0x000fc8000bf05070 */
[----:B------:R-:W-:-:S13]  /*0d30*/  ISETP.NE.AND.EX P0, PT, RZ, UR5, PT, P0 ;  /* 0x00000005ff007c0c */ /* 0x000fda000bf05300 */
[----:B------:R-:W-:Y:S05]  /*0d40*/  @!P0 BRA `(.L_x_8) ;  /* 0x00000000001c8947 */ /* 0x000fea0003800000 */
[----:B------:R-:W0:Y:S02]  /*0d50*/  LDC.64 R6, c[0x0][0x598] ;  /* 0x00016600ff067b82 */ /* 0x000e240000000a00 */
[----:B0-----:R-:W2:Y:S02]  /*0d60*/  LDG.E.64 R6, desc[UR16][R6.64] ;  /* 0x0000001006067981 */ /* 0x001ea4000c1e1b00 */
[----:B--2---:R-:W-:-:S04]  /*0d70*/  ISETP.NE.U32.AND P0, PT, R6, RZ, PT ;  /* 0x000000ff0600720c */ /* 0x004fc80003f05070 */
[----:B------:R-:W-:-:S13]  /*0d80*/  ISETP.NE.AND.EX P0, PT, R7, RZ, PT, P0 ;  /* 0x000000ff0700720c */ /* 0x000fda0003f05300 */
[----:B------:R-:W-:Y:S05]  /*0d90*/  @!P0 BRA `(.L_x_8) ;  /* 0x0000000000088947 */ /* 0x000fea0003800000 */
[----:B------:R0:W5:Y:S01]  /*0da0*/  LD.E R3, desc[UR16][R6.64] ;  /* 0x0000001006037980 */ /* 0x000162000c101900 */
[----:B------:R-:W-:Y:S05]  /*0db0*/  BRA `(.L_x_9) ;  /* 0x0000000000207947 */ /* 0x000fea0003800000 */
.L_x_8:
[----:B------:R-:W-:Y:S02]  /*0dc0*/  ULDC.64 UR4, c[0x0][0x588] ;  /* 0x0001620000047ab9 */ /* 0x000fe40000000a00 */
[----:B------:R-:W-:-:S04]  /*0dd0*/  ISETP.NE.U32.AND P0, PT, RZ, UR4, PT ;  /* 0x00000004ff007c0c */ /* 0x000fc8000bf05070 */
[----:B------:R-:W-:-:S13]  /*0de0*/  ISETP.NE.AND.EX P0, PT, RZ, UR5, PT, P0 ;  /* 0x00000005ff007c0c */ /* 0x000fda000bf05300 */
[----:B------:R-:W-:Y:S05]  /*0df0*/  @!P0 BRA `(.L_x_10) ;  /* 0x00000000000c8947 */ /* 0x000fea0003800000 */
[----:B------:R-:W0:Y:S02]  /*0e00*/  LDC.64 R6, c[0x0][0x588] ;  /* 0x00016200ff067b82 */ /* 0x000e240000000a00 */
[----:B0-----:R1:W5:Y:S01]  /*0e10*/  LDG.E R3, desc[UR16][R6.64] ;  /* 0x0000001006037981 */ /* 0x001362000c1e1900 */
[----:B------:R-:W-:Y:S05]  /*0e20*/  BRA `(.L_x_9) ;  /* 0x0000000000047947 */ /* 0x000fea0003800000 */
.L_x_10:
[----:B------:R-:W2:Y:S02]  /*0e30*/  LDC R3, c[0x0][0x580] ;  /* 0x00016000ff037b82 */ /* 0x000ea40000000800 */
.L_x_9:
[----:B------:R-:W-:Y:S02]  /*0e40*/  ULDC.64 UR4, c[0x0][0x5a0] ;  /* 0x0001680000047ab9 */ /* 0x000fe40000000a00 */
[----:B------:R-:W-:-:S04]  /*0e50*/  ISETP.NE.U32.AND P0, PT, RZ, UR4, PT ;  /* 0x00000004ff007c0c */ /* 0x000fc8000bf05070 */
[----:B------:R-:W-:-:S13]  /*0e60*/  ISETP.NE.AND.EX P0, PT, RZ, UR5, PT, P0 ;  /* 0x00000005ff007c0c */ /* 0x000fda000bf05300 */
[----:B------:R-:W-:Y:S05]  /*0e70*/  @!P0 BRA `(.L_x_11) ;  /* 0x00000000001c8947 */ /* 0x000fea0003800000 */
[----:B01----:R-:W0:Y:S02]  /*0e80*/  LDC.64 R6, c[0x0][0x5a0] ;  /* 0x00016800ff067b82 */ /* 0x003e240000000a00 */
[----:B0-----:R-:W3:Y:S02]  /*0e90*/  LDG.E.64 R6, desc[UR16][R6.64] ;  /* 0x0000001006067981 */ /* 0x001ee4000c1e1b00 */
[----:B---3--:R-:W-:-:S04]  /*0ea0*/  ISETP.NE.U32.AND P0, PT, R6, RZ, PT ;  /* 0x000000ff0600720c */ /* 0x008fc80003f05070 */
[----:B------:R-:W-:-:S13]  /*0eb0*/  ISETP.NE.AND.EX P0, PT, R7, RZ, PT, P0 ;  /* 0x000000ff0700720c */ /* 0x000fda0003f05300 */
[----:B------:R-:W-:Y:S05]  /*0ec0*/  @!P0 BRA `(.L_x_11) ;  /* 0x0000000000088947 */ /* 0x000fea0003800000 */
[----:B------:R0:W5:Y:S01]  /*0ed0*/  LD.E R10, desc[UR16][R6.64] ;  /* 0x00000010060a7980 */ /* 0x000162000c101900 */
[----:B------:R-:W-:Y:S05]  /*0ee0*/  BRA `(.L_x_12) ;  /* 0x0000000000207947 */ /* 0x000fea0003800000 */
.L_x_11:
[----:B------:R-:W-:Y:S02]  /*0ef0*/  ULDC.64 UR4, c[0x0][0x590] ;  /* 0x0001640000047ab9 */ /* 0x000fe40000000a00 */
[----:B------:R-:W-:-:S04]  /*0f00*/  ISETP.NE.U32.AND P0, PT, RZ, UR4, PT ;  /* 0x00000004ff007c0c */ /* 0x000fc8000bf05070 */
[----:B------:R-:W-:-:S13]  /*0f10*/  ISETP.NE.AND.EX P0, PT, RZ, UR5, PT, P0 ;  /* 0x00000005ff007c0c */ /* 0x000fda000bf05300 */
[----:B------:R-:W-:Y:S05]  /*0f20*/  @!P0 BRA `(.L_x_13) ;  /* 0x00000000000c8947 */ /* 0x000fea0003800000 */
[----:B------:R-:W3:Y:S02]  /*0f30*/  LDC.64 R10, c[0x0][0x590] ;  /* 0x00016400ff0a7b82 */ /* 0x000ee40000000a00 */
[----:B---3--:R3:W5:Y:S01]  /*0f40*/  LDG.E R10, desc[UR16][R10.64] ;  /* 0x000000100a0a7981 */ /* 0x008762000c1e1900 */
[----:B------:R-:W-:Y:S05]  /*0f50*/  BRA `(.L_x_12) ;  /* 0x0000000000047947 */ /* 0x000fea0003800000 */
.L_x_13:
[----:B------:R-:W4:Y:S02]  /*0f60*/  LDC R10, c[0x0][0x584] ;  /* 0x00016100ff0a7b82 */ /* 0x000f240000000800 */
.L_x_12:
[----:B------:R-:W-:-:S13]  /*0f70*/  LOP3.LUT P0, RZ, R9, 0xff, RZ, 0xc0, !PT ;  /* 0x000000ff09ff7812 */ /* 0x000fda000780c0ff */
[----:B------:R-:W-:Y:S05]  /*0f80*/  @!P0 EXIT ;  /* 0x000000000000894d */ /* 0x000fea0003800000 */
[----:B------:R-:W-:Y:S01]  /*0f90*/  ULDC UR4, c[0x0][0x28c] ;  /* 0x0000a30000047ab9 */ /* 0x000fe20000000800 */
[----:B------:R-:W-:Y:S01]  /*0fa0*/  LOP3.LUT R80, R4, 0x1, RZ, 0xfc, !PT ;  /* 0x0000000104507812 */ /* 0x000fe200078efcff */
[----:B------:R-:W-:-:S04]  /*0fb0*/  UIADD3 UR4, UR4, 0x7f, URZ ;  /* 0x0000007f04047890 */ /* 0x000fc8000fffe03f */
[----:B------:R-:W-:-:S04]  /*0fc0*/  USHF.R.S32.HI UR5, URZ, 0x1f, UR4 ;  /* 0x0000001f3f057899 */ /* 0x000fc80008011404 */
[----:B------:R-:W-:-:S03]  /*0fd0*/  ULEA.HI UR5, UR5, UR4, URZ, 0x7 ;  /* 0x0000000405057291 */ /* 0x000fc6000f8f383f */
[----:B------:R-:W-:Y:S01]  /*0fe0*/  UMOV UR4, URZ ;  /* 0x0000003f00047c82 */ /* 0x000fe20008000000 */
[----:B------:R-:W-:-:S03]  /*0ff0*/  USHF.R.S32.HI UR9, URZ, 0x7, UR5 ;  /* 0x000000073f097899 */ /* 0x000fc60008011405 */
[----:B------:R-:W-:-:S09]  /*1000*/  UMOV UR5, URZ ;  /* 0x0000003f00057c82 */ /* 0x000fd20008000000 */
.L_x_102:
[----:B01----:R-:W-:Y:S01]  /*1010*/  LOP3.LUT R6, R2, 0x80, RZ, 0xc0, !PT ;  /* 0x0000008002067812 */ /* 0x003fe200078ec0ff */
[----:B------:R-:W0:Y:S01]  /*1020*/  S2UR UR13, SR_CgaCtaId ;  /* 0x00000000000d79c3 */ /* 0x000e220000008800 */
[----:B------:R-:W-:Y:S01]  /*1030*/  UMOV UR12, 0x400 ;  /* 0x00000400000c7882 */ /* 0x000fe20000000000 */
[----:B------:R-:W-:Y:S01]  /*1040*/  UMOV UR6, URZ ;  /* 0x0000003f00067c82 */ /* 0x000fe20008000000 */
[----:B------:R-:W-:Y:S01]  /*1050*/  SHF.R.U32.HI R6, RZ, 0x7, R6 ;  /* 0x00000007ff067819 */ /* 0x000fe20000011606 */
[----:B------:R-:W-:Y:S01]  /*1060*/  UMOV UR7, URZ ;  /* 0x0000003f00077c82 */ /* 0x000fe20008000000 */
[----:B------:R-:W-:Y:S01]  /*1070*/  UMOV UR18, UR5 ;  /* 0x0000000500127c82 */ /* 0x000fe20008000000 */
[----:B------:R-:W-:Y:S01]  /*1080*/  CS2R R14, SRZ ;  /* 0x00000000000e7805 */ /* 0x000fe2000001ff00 */
[----:B---3--:R-:W-:Y:S01]  /*1090*/  IMAD.MOV.U32 R11, RZ, RZ, RZ ;  /* 0x000000ffff0b7224 */ /* 0x008fe200078e00ff */
[----:B------:R-:W1:Y:S01]  /*10a0*/  LDC R7, c[0x0][0x28c] ;  /* 0x0000a300ff077b82 */ /* 0x000e620000000800 */
[----:B------:R-:W3:Y:S01]  /*10b0*/  SHFL.IDX PT, R6, R6, RZ, 0x1f ;  /* 0x00001fff06067589 */ /* 0x000ee200000e0000 */
[----:B------:R-:W-:-:S02]  /*10c0*/  CS2R R18, SRZ ;  /* 0x0000000000127805 */ /* 0x000fc4000001ff00 */
[----:B------:R-:W-:Y:S02]  /*10d0*/  CS2R R20, SRZ ;  /* 0x0000000000147805 */ /* 0x000fe4000001ff00 */
[----:B------:R-:W-:Y:S02]  /*10e0*/  CS2R R22, SRZ ;  /* 0x0000000000167805 */ /* 0x000fe4000001ff00 */
[----:B------:R-:W-:Y:S02]  /*10f0*/  CS2R R56, SRZ ;  /* 0x0000000000387805 */ /* 0x000fe4000001ff00 */
[----:B------:R-:W-:Y:S02]  /*1100*/  CS2R R58, SRZ ;  /* 0x00000000003a7805 */ /* 0x000fe4000001ff00 */
[----:B------:R-:W-:Y:S02]  /*1110*/  CS2R R60, SRZ ;  /* 0x00000000003c7805 */ /* 0x000fe4000001ff00 */
[----:B------:R-:W-:-:S02]  /*1120*/  CS2R R62, SRZ ;  /* 0x00000000003e7805 */ /* 0x000fc4000001ff00 */
[----:B------:R-:W-:Y:S02]  /*1130*/  CS2R R64, SRZ ;  /* 0x0000000000407805 */ /* 0x000fe4000001ff00 */
[----:B------:R-:W-:Y:S01]  /*1140*/  CS2R R66, SRZ ;  /* 0x0000000000427805 */ /* 0x000fe2000001ff00 */
[----:B------:R-:W-:Y:S01]  /*1150*/  IMAD.MOV.U32 R68, RZ, RZ, RZ ;  /* 0x000000ffff447224 */ /* 0x000fe200078e00ff */
[----:B------:R-:W-:Y:S02]  /*1160*/  CS2R R70, SRZ ;  /* 0x0000000000467805 */ /* 0x000fe4000001ff00 */
[----:B------:R-:W-:Y:S02]  /*1170*/  CS2R R72, SRZ ;  /* 0x0000000000487805 */ /* 0x000fe4000001ff00 */
[----:B------:R-:W-:Y:S02]  /*1180*/  CS2R R74, SRZ ;  /* 0x00000000004a7805 */ /* 0x000fe4000001ff00 */
[----:B------:R-:W-:-:S02]  /*1190*/  CS2R R76, SRZ ;  /* 0x00000000004c7805 */ /* 0x000fc4000001ff00 */
[----:B------:R-:W-:Y:S01]  /*11a0*/  CS2R R78, SRZ ;  /* 0x00000000004e7805 */ /* 0x000fe2000001ff00 */
[----:B------:R-:W-:Y:S01]  /*11b0*/  IMAD.U32 R9, RZ, RZ, UR4 ;  /* 0x00000004ff097e24 */ /* 0x000fe2000f8e00ff */
[----:B------:R-:W-:Y:S02]  /*11c0*/  CS2R R24, SRZ ;  /* 0x0000000000187805 */ /* 0x000fe4000001ff00 */
[----:B------:R-:W-:Y:S02]  /*11d0*/  CS2R R26, SRZ ;  /* 0x00000000001a7805 */ /* 0x000fe4000001ff00 */
[----:B------:R-:W-:Y:S02]  /*11e0*/  CS2R R28, SRZ ;  /* 0x00000000001c7805 */ /* 0x000fe4000001ff00 */
[----:B------:R-:W-:Y:S02]  /*11f0*/  CS2R R30, SRZ ;  /* 0x00000000001e7805 */ /* 0x000fe4000001ff00 */
[----:B------:R-:W-:-:S02]  /*1200*/  CS2R R32, SRZ ;  /* 0x0000000000207805 */ /* 0x000fc4000001ff00 */
[----:B------:R-:W-:Y:S02]  /*1210*/  CS2R R34, SRZ ;  /* 0x0000000000227805 */ /* 0x000fe4000001ff00 */
[----:B-1----:R-:W-:Y:S02]  /*1220*/  ISETP.GE.AND P0, PT, R7, 0x1, PT ;  /* 0x000000010700780c */ /* 0x002fe40003f06270 */
[----:B------:R-:W-:Y:S02]  /*1230*/  CS2R R36, SRZ ;  /* 0x0000000000247805 */ /* 0x000fe4000001ff00 */
[----:B---3--:R-:W-:Y:S02]  /*1240*/  R2UR UR8, R6 ;  /* 0x00000000060872ca */ /* 0x008fe400000e0000 */
[----:B------:R-:W-:Y:S02]  /*1250*/  CS2R R38, SRZ ;  /* 0x0000000000267805 */ /* 0x000fe4000001ff00 */
[----:B------:R-:W-:-:S02]  /*1260*/  CS2R R40, SRZ ;  /* 0x0000000000287805 */ /* 0x000fc4000001ff00 */
[----:B------:R-:W-:Y:S02]  /*1270*/  CS2R R42, SRZ ;  /* 0x00000000002a7805 */ /* 0x000fe4000001ff00 */
[----:B------:R-:W-:Y:S02]  /*1280*/  CS2R R44, SRZ ;  /* 0x00000000002c7805 */ /* 0x000fe4000001ff00 */
[----:B------:R-:W-:Y:S02]  /*1290*/  CS2R R46, SRZ ;  /* 0x00000000002e7805 */ /* 0x000fe4000001ff00 */
[----:B------:R-:W-:Y:S02]  /*12a0*/  CS2R R48, SRZ ;  /* 0x0000000000307805 */ /* 0x000fe4000001ff00 */
[----:B------:R-:W-:Y:S02]  /*12b0*/  CS2R R50, SRZ ;  /* 0x0000000000327805 */ /* 0x000fe4000001ff00 */
[----:B------:R-:W-:-:S02]  /*12c0*/  CS2R R52, SRZ ;  /* 0x0000000000347805 */ /* 0x000fc4000001ff00 */
[----:B------:R-:W-:Y:S01]  /*12d0*/  CS2R R54, SRZ ;  /* 0x0000000000367805 */ /* 0x000fe2000001ff00 */
[----:B------:R-:W-:-:S04]  /*12e0*/  ULEA.HI UR10, UR8, UR8, URZ, 0x1 ;  /* 0x00000008080a7291 */ /* 0x000fc8000f8f083f */
[----:B------:R-:W-:Y:S02]  /*12f0*/  ULOP3.LUT UR11, UR10, 0x7fffe, URZ, 0xc0, !UPT ;  /* 0x0007fffe0a0b7892 */ /* 0x000fe4000f8ec03f */
[----:B0-----:R-:W-:Y:S02]  /*1300*/  ULEA UR10, UR13, UR12, 0x18 ;  /* 0x0000000c0d0a7291 */ /* 0x001fe4000f8ec03f */
[----:B------:R-:W-:-:S03]  /*1310*/  UIADD3 UR11, UR8, -UR11, URZ ;  /* 0x8000000b080b7290 */ /* 0x000fc6000fffe03f */
[----:B------:R-:W-:Y:S01]  /*1320*/  UMOV UR8, URZ ;  /* 0x0000003f00087c82 */ /* 0x000fe20008000000 */
[----:B------:R-:W-:-:S04]  /*1330*/  ULEA UR11, UR11, UR10, 0xd ;  /* 0x0000000a0b0b7291 */ /* 0x000fc8000f8e683f */
[----:B------:R-:W-:-:S04]  /*1340*/  UIADD3 UR11, UR11, 0x180, URZ ;  /* 0x000001800b0b7890 */ /* 0x000fc8000fffe03f */
[----:B------:R-:W-:-:S04]  /*1350*/  USHF.R.U32.HI UR11, URZ, 0x4, UR11 ;  /* 0x000000043f0b7899 */ /* 0x000fc8000801160b */
[----:B------:R-:W-:Y:S01]  /*1360*/  ULOP3.LUT UR11, UR11, 0x3fff, URZ, 0xc0, !UPT ;  /* 0x00003fff0b0b7892 */ /* 0x000fe2000f8ec03f */
[----:B-----5:R-:W-:Y:S11]  /*1370*/  @!P0 BRA `(.L_x_14) ;  /* 0x0000000400a08947 */ /* 0x020ff60003800000 */
[----:B------:R-:W-:-:S13]  /*1380*/  ISETP.NE.AND P1, PT, R80, 0x3, PT ;  /* 0x000000035000780c */ /* 0x000fda0003f25270 */
[----:B------:R-:W-:Y:S05]  /*1390*/  @!P1 BRA `(.L_x_15) ;  /* 0x0000000000049947 */ /* 0x000fea0003800000 */
[----:B------:R-:W-:Y:S01]  /*13a0*/  BPT.TRAP 0x1 ;  /* 0x000000040000795c */ /* 0x000fe20000300000 */
.L_x_15:
[----:B------:R-:W-:Y:S01]  /*13b0*/  ULEA UR6, UR5, UR10, 0x3 ;  /* 0x0000000a05067291 */ /* 0x000fe2000f8e183f */
[----:B------:R-:W-:-:S05]  /*13c0*/  IMAD.U32 R6, RZ, RZ, UR4 ;  /* 0x00000004ff067e24 */ /* 0x000fca000f8e00ff */
[----:B------:R-:W-:-:S04]  /*13d0*/  SHF.L.U32 R6, R6, 0x1f, RZ ;  /* 0x0000001f06067819 */ /* 0x000fc800000006ff */
[----:B------:R0:W1:Y:S01]  /*13e0*/  SYNCS.PHASECHK.TRANS64.TRYWAIT P0, [UR6], R6 ;  /* 0x00000006ff0075a7 */ /* 0x0000620008000146 */
[----:B------:R-:W-:Y:S05]  /*13f0*/  @!P1 BRA `(.L_x_16) ;  /* 0x0000000000049947 */ /* 0x000fea0003800000 */
[----:B------:R-:W-:Y:S01]  /*1400*/  BPT.TRAP 0x1 ;  /* 0x000000040000795c */ /* 0x000fe20000300000 */
.L_x_16:
[----:B-1----:R-:W-:Y:S05]  /*1410*/  @P0 BRA `(.L_x_17) ;  /* 0x0000000000080947 */ /* 0x002fea0003800000 */
[----:B------:R-:W1:Y:S02]  /*1420*/  SYNCS.PHASECHK.TRANS64.TRYWAIT P0, [UR6], R6 ;  /* 0x00000006ff0075a7 */ /* 0x000e640008000146 */
[----:B-1----:R-:W-:Y:S05]  /*1430*/  @!P0 BRA `(.L_x_18) ;  /* 0x0000005800648947 */ /* 0x002fea0003800000 */
.L_x_17:
[----:B------:R-:W-:Y:S01]  /*1440*/  UIADD3 UR6, UR10, 0x24180, URZ ;  /* 0x000241800a067890 */ /* 0x000fe2000fffe03f */
[----:B------:R-:W-:Y:S01]  /*1450*/  WARPGROUP.ARRIVE ;  /* 0x00000000000079c5 */ /* 0x000fe20000000000 */
[----:B------:R-:W-:Y:S01]  /*1460*/  ULOP3.LUT UR8, UR11, 0x10000, URZ, 0xfc, !UPT ;  /* 0x000100000b087892 */ /* 0x000fe2000f8efc3f */
[----:B------:R-:W-:Y:S01]  /*1470*/  CS2R R14, SRZ ;  /* 0x00000000000e7805 */ /* 0x000fe2000001ff00 */
[----:B------:R-:W-:Y:S01]  /*1480*/  USHF.R.U32.HI UR6, URZ, 0x4, UR6 ;  /* 0x000000043f067899 */ /* 0x000fe20008011606 */
[----:B------:R-:W-:Y:S01]  /*1490*/  IMAD.MOV.U32 R11, RZ, RZ, RZ ;  /* 0x000000ffff0b7224 */ /* 0x000fe200078e00ff */
[----:B------:R-:W-:Y:S01]  /*14a0*/  UMOV UR13, 0x40000040 ;  /* 0x40000040000d7882 */ /* 0x000fe20000000000 */
[----:B------:R-:W-:Y:S01]  /*14b0*/  UMOV UR15, 0x40000040 ;  /* 0x40000040000f7882 */ /* 0x000fe20000000000 */
[----:B------:R-:W-:Y:S01]  /*14c0*/  ULOP3.LUT UR6, UR6, 0x3fff, URZ, 0xc0, !UPT ;  /* 0x00003fff06067892 */ /* 0x000fe2000f8ec03f */
[----:B------:R-:W-:Y:S02]  /*14d0*/  CS2R R18, SRZ ;  /* 0x0000000000127805 */ /* 0x000fe4000001ff00 */
[----:B------:R-:W-:-:S02]  /*14e0*/  CS2R R20, SRZ ;  /* 0x0000000000147805 */ /* 0x000fc4000001ff00 */
[----:B------:R-:W-:Y:S01]  /*14f0*/  CS2R R22, SRZ ;  /* 0x0000000000167805 */ /* 0x000fe2000001ff00 */
[----:B------:R-:W-:Y:S01]  /*1500*/  ULOP3.LUT UR7, UR6, 0x10000, URZ, 0xfc, !UPT ;  /* 0x0001000006077892 */ /* 0x000fe2000f8efc3f */
[----:B------:R-:W-:Y:S01]  /*1510*/  CS2R R56, SRZ ;  /* 0x0000000000387805 */ /* 0x000fe2000001ff00 */
[----:B------:R-:W-:Y:S01]  /*1520*/  ULEA UR6, UR5, UR8, 0xa ;  /* 0x0000000805067291 */ /* 0x000fe2000f8e503f */
[----:B------:R-:W-:Y:S01]  /*1530*/  CS2R R58, SRZ ;  /* 0x00000000003a7805 */ /* 0x000fe2000001ff00 */
[----:B------:R-:W-:Y:S01]  /*1540*/  ULEA UR7, UR5, UR7, 0x9 ;  /* 0x0000000705077291 */ /* 0x000fe2000f8e483f */
[----:B------:R-:W-:Y:S02]  /*1550*/  CS2R R60, SRZ ;  /* 0x00000000003c7805 */ /* 0x000fe4000001ff00 */
[----:B------:R-:W-:Y:S02]  /*1560*/  CS2R R62, SRZ ;  /* 0x00000000003e7805 */ /* 0x000fe4000001ff00 */
[----:B------:R-:W-:-:S02]  /*1570*/  CS2R R64, SRZ ;  /* 0x0000000000407805 */ /* 0x000fc4000001ff00 */
[----:B------:R-:W-:Y:S01]  /*1580*/  CS2R R66, SRZ ;  /* 0x0000000000427805 */ /* 0x000fe2000001ff00 */
[----:B------:R-:W-:Y:S01]  /*1590*/  UMOV UR12, UR6 ;  /* 0x00000006000c7c82 */ /* 0x000fe20008000000 */
[----:B------:R-:W-:Y:S01]  /*15a0*/  IMAD.MOV.U32 R68, RZ, RZ, RZ ;  /* 0x000000ffff447224 */ /* 0x000fe200078e00ff */
[----:B------:R-:W-:Y:S01]  /*15b0*/  UMOV UR14, UR7 ;  /* 0x00000007000e7c82 */ /* 0x000fe20008000000 */
[----:B------:R-:W-:Y:S01]  /*15c0*/  CS2R R70, SRZ ;  /* 0x0000000000467805 */ /* 0x000fe2000001ff00 */
[----:B------:R-:W-:Y:S01]  /*15d0*/  QGMMA.64x64x32.F32.E5M2.E5M2 R24, gdesc[UR12], RZ, !UPT ;  /* 0x00e000000c1879f3 */ /* 0x000fe2000c7038ff */
[----:B------:R-:W-:Y:S01]  /*15e0*/  UIADD3 UR12, UR6, 0x2, URZ ;  /* 0x00000002060c7890 */ /* 0x000fe2000fffe03f */
[----:B------:R-:W-:Y:S01]  /*15f0*/  CS2R R72, SRZ ;  /* 0x0000000000487805 */ /* 0x000fe2000001ff00 */
[----:B------:R-:W-:Y:S01]  /*1600*/  UIADD3 UR14, UR7, 0x2, URZ ;  /* 0x00000002070e7890 */ /* 0x000fe2000fffe03f */
[----:B------:R-:W-:Y:S01]  /*1610*/  CS2R R74, SRZ ;  /* 0x00000000004a7805 */ /* 0x000fe2000001ff00 */
[----:B------:R-:W-:Y:S01]  /*1620*/  UMOV UR13, 0x40000040 ;  /* 0x40000040000d7882 */ /* 0x000fe20000000000 */
[----:B------:R-:W-:Y:S01]  /*1630*/  UMOV UR15, 0x40000040 ;  /* 0x40000040000f7882 */ /* 0x000fe20000000000 */
[----:B------:R-:W-:-:S02]  /*1640*/  CS2R R76, SRZ ;  /* 0x00000000004c7805 */ /* 0x000fc4000001ff00 */
[----:B------:R-:W-:-:S03]  /*1650*/  CS2R R78, SRZ ;  /* 0x00000000004e7805 */ /* 0x000fc6000001ff00 */
[----:B------:R-:W-:Y:S01]  /*1660*/  QGMMA.64x64x32.F32.E5M2.E5M2 R24, gdesc[UR12], R24 ;  /* 0x00e000000c1879f3 */ /* 0x000fe20008703818 */
[----:B------:R-:W-:Y:S02]  /*1670*/  UIADD3 UR12, UR6, 0x4, URZ ;  /* 0x00000004060c7890 */ /* 0x000fe4000fffe03f */
[----:B------:R-:W-:Y:S01]  /*1680*/  UIADD3 UR14, UR7, 0x4, URZ ;  /* 0x00000004070e7890 */ /* 0x000fe2000fffe03f */
[----:B------:R-:W-:Y:S01]  /*1690*/  UMOV UR13, 0x40000040 ;  /* 0x40000040000d7882 */ /* 0x000fe20000000000 */
[----:B------:R-:W-:-:S07]  /*16a0*/  UMOV UR15, 0x40000040 ;  /* 0x40000040000f7882 */ /* 0x000fce0000000000 */
[----:B------:R-:W-:Y:S01]  /*16b0*/  QGMMA.64x64x32.F32.E5M2.E5M2 R24, gdesc[UR12], R24 ;  /* 0x00e000000c1879f3 */ /* 0x000fe20008703818 */
[----:B------:R-:W-:Y:S02]  /*16c0*/  UIADD3 UR14, UR7, 0x6, URZ ;  /* 0x00000006070e7890 */ /* 0x000fe4000fffe03f */
[----:B------:R-:W-:Y:S01]  /*16d0*/  UIADD3 UR12, UR6, 0x6, URZ ;  /* 0x00000006060c7890 */ /* 0x000fe2000fffe03f */
[----:B------:R-:W-:Y:S01]  /*16e0*/  ULDC UR7, c[0x0][0x50c] ;  /* 0x0001430000077ab9 */ /* 0x000fe20000000800 */
[----:B------:R-:W-:Y:S01]  /*16f0*/  UMOV UR13, 0x40000040 ;  /* 0x40000040000d7882 */ /* 0x000fe20000000000 */
[----:B------:R-:W-:Y:S01]  /*1700*/  UISETP.NE.AND UP0, UPT, UR7, 0x4, UPT ;  /* 0x000000040700788c */ /* 0x000fe2000bf05270 */
[----:B------:R-:W-:Y:S01]  /*1710*/  UMOV UR15, 0x40000040 ;  /* 0x40000040000f7882 */ /* 0x000fe20000000000 */
[----:B------:R-:W-:Y:S02]  /*1720*/  UMOV UR6, 0x4 ;  /* 0x0000000400067882 */ /* 0x000fe40000000000 */
[----:B------:R-:W-:-:S06]  /*1730*/  USEL UR7, URZ, 0x1, UP0 ;  /* 0x000000013f077887 */ /* 0x000fcc0008000000 */
[----:B------:R-:W-:Y:S01]  /*1740*/  ISETP.NE.AND P0, PT, RZ, UR7, PT ;  /* 0x00000007ff007c0c */ /* 0x000fe2000bf05270 */
[----:B------:R-:W-:-:S12]  /*1750*/  QGMMA.64x64x32.F32.E5M2.E5M2 R24, gdesc[UR12], R24, gsb0 ;  /* 0x00e000000c1879f3 */ /* 0x000fd80008003818 */
[----:B------:R-:W-:Y:S05]  /*1760*/  @!P0 BRA `(.L_x_19) ;  /* 0x0000000000888947 */ /* 0x000fea0003800000 */
[----:B------:R-:W-:Y:S02]  /*1770*/  WARPGROUP.DEPBAR.LE gsb0, 0x0 ;  /* 0x00008000000079c5 */ /* 0x000fe40000010000 */
[----:B------:R-:W-:-:S01]  /*1780*/  FADD R79, RZ, R24 ;  /* 0x00000018ff4f7221 */ /* 0x000fc20000000000 */
[----:B------:R-:W-:Y:S01]  /*1790*/  FADD R78, RZ, R25 ;  /* 0x00000019ff4e7221 */ /* 0x000fe20000000000 */
        /* <DEDUP_REMOVED lines=30> */
[----:B------:R-:W-:-:S06]  /*1980*/  UMOV UR6, URZ ;  /* 0x0000003f00067c82 */ /* 0x000fcc0008000000 */
.L_x_19:
[----:B------:R-:W-:-:S04]  /*1990*/  UIADD3 UR18, UR5, 0x1, URZ ;  /* 0x0000000105127890 */ /* 0x000fc8000fffe03f */
[----:B------:R-:W-:-:S04]  /*19a0*/  UISETP.NE.AND UP0, UPT, UR18, 0x9, UPT ;  /* 0x000000091200788c */ /* 0x000fc8000bf05270 */
[----:B------:R-:W-:Y:S02]  /*19b0*/  USEL UR8, URZ, 0x1, UP0 ;  /* 0x000000013f087887 */ /* 0x000fe40008000000 */
[----:B------:R-:W-:Y:S02]  /*19c0*/  USEL UR18, UR18, URZ, UP0 ;  /* 0x0000003f12127287 */ /* 0x000fe40008000000 */
[----:B------:R-:W-:-:S06]  /*19d0*/  ULOP3.LUT UR8, UR4, UR8, URZ, 0x3c, !UPT ;  /* 0x0000000804087292 */ /* 0x000fcc000f8e3c3f */
[----:B------:R-:W-:Y:S01]  /*19e0*/  IMAD.U32 R9, RZ, RZ, UR8 ;  /* 0x00000008ff097e24 */ /* 0x000fe2000f8e00ff */
[----:B------:R-:W-:-:S06]  /*19f0*/  UMOV UR8, 0x1 ;  /* 0x0000000100087882 */ /* 0x000fcc0000000000 */
.L_x_14:
[----:B------:R-:W-:-:S04]  /*1a00*/  UISETP.LT.AND UP0, UPT, UR9, 0x1, UPT ;  /* 0x000000010900788c */ /* 0x000fc8000bf01270 */
[----:B------:R-:W-:-:S04]  /*1a10*/  USEL UR12, UR9, 0x1, UP0 ;  /* 0x00000001090c7887 */ /* 0x000fc80008000000 */
[----:B------:R-:W-:-:S04]  /*1a20*/  UIADD3 UR12, UR9, -UR12, URZ ;  /* 0x8000000c090c7290 */ /* 0x000fc8000fffe03f */
[----:B------:R-:W-:-:S06]  /*1a30*/  UISETP.GE.AND UP0, UPT, UR12, 0x1, UPT ;  /* 0x000000010c00788c */ /* 0x000fcc000bf06270 */
[----:B------:R-:W-:-:S13]  /*1a40*/  PLOP3.LUT P0, PT, PT, PT, UP0, 0x80, 0x0 ;  /* 0x000000000000781c */ /* 0x000fda0003f0f008 */
[----:B------:R-:W-:Y:S05]  /*1a50*/  @!P0 BRA `(.L_x_20) ;  /* 0x0000000400b48947 */ /* 0x000fea0003800000 */
[----:B01----:R-:W-:Y:S01]  /*1a60*/  IMAD.U32 R6, RZ, RZ, UR12 ;  /* 0x0000000cff067e24 */ /* 0x003fe2000f8e00ff */
[----:B------:R-:W-:Y:S01]  /*1a70*/  UMOV UR19, UR5 ;  /* 0x0000000500137c82 */ /* 0x000fe20008000000 */
[----:B------:R-:W-:-:S05]  /*1a80*/  ULDC UR20, c[0x0][0x50c] ;  /* 0x0001430000147ab9 */ /* 0x000fca0000000800 */
.L_x_28:
[----:B------:R-:W-:-:S13]  /*1a90*/  ISETP.NE.AND P1, PT, R80, 0x3, PT ;  /* 0x000000035000780c */ /* 0x000fda0003f25270 */
[----:B01----:R-:W-:Y:S05]  /*1aa0*/  @!P1 BRA `(.L_x_21) ;  /* 0x0000000000049947 */ /* 0x003fea0003800000 */
[----:B------:R-:W-:Y:S01]  /*1ab0*/  BPT.TRAP 0x1 ;  /* 0x000000040000795c */ /* 0x000fe20000300000 */
.L_x_21:
[----:B------:R-:W0:Y:S01]  /*1ac0*/  S2UR UR12, SR_CgaCtaId ;  /* 0x00000000000c79c3 */ /* 0x000e220000008800 */
[----:B------:R-:W-:Y:S01]  /*1ad0*/  UMOV UR10, 0x400 ;  /* 0x00000400000a7882 */ /* 0x000fe20000000000 */
[----:B------:R-:W-:Y:S01]  /*1ae0*/  SHF.L.U32 R7, R9, 0x1f, RZ ;  /* 0x0000001f09077819 */ /* 0x000fe200000006ff */
[----:B0-----:R-:W-:-:S04]  /*1af0*/  ULEA UR10, UR12, UR10, 0x18 ;  /* 0x0000000a0c0a7291 */ /* 0x001fc8000f8ec03f */
[----:B------:R-:W-:-:S09]  /*1b00*/  ULEA UR12, UR18, UR10, 0x3 ;  /* 0x0000000a120c7291 */ /* 0x000fd2000f8e183f */
[----:B------:R0:W1:Y:S01]  /*1b10*/  SYNCS.PHASECHK.TRANS64.TRYWAIT P0, [UR12], R7 ;  /* 0x00000007ff0075a7 */ /* 0x000062000800014c */
[----:B------:R-:W-:Y:S05]  /*1b20*/  @!P1 BRA `(.L_x_22) ;  /* 0x0000000000049947 */ /* 0x000fea0003800000 */
[----:B------:R-:W-:Y:S01]  /*1b30*/  BPT.TRAP 0x1 ;  /* 0x000000040000795c */ /* 0x000fe20000300000 */
.L_x_22:
[----:B-1----:R-:W-:Y:S05]  /*1b40*/  @P0 BRA `(.L_x_23) ;  /* 0x0000000000080947 */ /* 0x002fea0003800000 */
[----:B------:R-:W1:Y:S02]  /*1b50*/  SYNCS.PHASECHK.TRANS64.TRYWAIT P0, [UR12], R7 ;  /* 0x00000007ff0075a7 */ /* 0x000e64000800014c */
[----:B-1----:R-:W-:Y:S05]  /*1b60*/  @!P0 BRA `(.L_x_24) ;  /* 0x0000005000b08947 */ /* 0x002fea0003800000 */
.L_x_23:
[----:B------:R-:W-:Y:S01]  /*1b70*/  UIADD3 UR12, UR10, 0x24180, URZ ;  /* 0x000241800a0c7890 */ /* 0x000fe2000fffe03f */
[----:B------:R-:W-:Y:S01]  /*1b80*/  WARPGROUP.ARRIVE ;  /* 0x00000000000079c5 */ /* 0x000fe20000000000 */
[----:B------:R-:W-:Y:S02]  /*1b90*/  UISETP.NE.AND UP0, UPT, UR7, URZ, UPT ;  /* 0x0000003f0700728c */ /* 0x000fe4000bf05270 */
[----:B------:R-:W-:Y:S02]  /*1ba0*/  USHF.R.U32.HI UR12, URZ, 0x4, UR12 ;  /* 0x000000043f0c7899 */ /* 0x000fe4000801160c */
[----:B------:R-:W-:Y:S02]  /*1bb0*/  USEL UR8, UR8, URZ, !UP0 ;  /* 0x0000003f08087287 */ /* 0x000fe4000c000000 */
[----:B------:R-:W-:Y:S02]  /*1bc0*/  ULOP3.LUT UR12, UR12, 0x3fff, URZ, 0xc0, !UPT ;  /* 0x00003fff0c0c7892 */ /* 0x000fe4000f8ec03f */
[----:B------:R-:W-:-:S02]  /*1bd0*/  UISETP.NE.U32.AND UP0, UPT, UR8, URZ, UPT ;  /* 0x0000003f0800728c */ /* 0x000fc4000bf05070 */
[----:B------:R-:W-:Y:S02]  /*1be0*/  ULOP3.LUT UR7, UR11, 0x10000, URZ, 0xfc, !UPT ;  /* 0x000100000b077892 */ /* 0x000fe4000f8efc3f */
[----:B------:R-:W-:Y:S02]  /*1bf0*/  ULOP3.LUT UR8, UR12, 0x10000, URZ, 0xfc, !UPT ;  /* 0x000100000c087892 */ /* 0x000fe4000f8efc3f */
[----:B------:R-:W-:Y:S02]  /*1c00*/  ULEA UR7, UR18, UR7, 0xa ;  /* 0x0000000712077291 */ /* 0x000fe4000f8e503f */
[----:B------:R-:W-:Y:S01]  /*1c10*/  ULEA UR8, UR18, UR8, 0x9 ;  /* 0x0000000812087291 */ /* 0x000fe2000f8e483f */
[----:B------:R-:W-:Y:S01]  /*1c20*/  UMOV UR13, 0x40000040 ;  /* 0x40000040000d7882 */ /* 0x000fe20000000000 */
[----:B------:R-:W-:Y:S01]  /*1c30*/  UMOV UR15, 0x40000040 ;  /* 0x40000040000f7882 */ /* 0x000fe20000000000 */
[----:B------:R-:W-:Y:S02]  /*1c40*/  UIADD3 UR6, UR6, 0x4, URZ ;  /* 0x0000000406067890 */ /* 0x000fe4000fffe03f */
[----:B------:R-:W-:-:S02]  /*1c50*/  UMOV UR12, UR7 ;  /* 0x00000007000c7c82 */ /* 0x000fc40008000000 */
[----:B------:R-:W-:Y:S02]  /*1c60*/  UMOV UR14, UR8 ;  /* 0x00000008000e7c82 */ /* 0x000fe40008000000 */
[----:B------:R-:W-:Y:S01]  /*1c70*/  QGMMA.64x64x32.F32.E5M2.E5M2 R24, gdesc[UR12], R24, UP0 ;  /* 0x00e000000c1879f3 */ /* 0x000fe2000bf03818 */
[----:B------:R-:W-:Y:S02]  /*1c80*/  UIADD3 UR12, UR7, 0x2, URZ ;  /* 0x00000002070c7890 */ /* 0x000fe4000fffe03f */
[----:B------:R-:W-:Y:S01]  /*1c90*/  UIADD3 UR14, UR8, 0x2, URZ ;  /* 0x00000002080e7890 */ /* 0x000fe2000fffe03f */
[----:B------:R-:W-:Y:S01]  /*1ca0*/  UMOV UR13, 0x40000040 ;  /* 0x40000040000d7882 */ /* 0x000fe20000000000 */
[----:B------:R-:W-:Y:S01]  /*1cb0*/  UMOV UR15, 0x40000040 ;  /* 0x40000040000f7882 */ /* 0x000fe20000000000 */
[----:B------:R-:W-:-:S06]  /*1cc0*/  UISETP.NE.AND UP0, UPT, UR6, UR20, UPT ;  /* 0x000000140600728c */ /* 0x000fcc000bf05270 */
        /* <DEDUP_REMOVED lines=8> */
[----:B------:R-:W-:Y:S01]  /*1d50*/  UMOV UR13, 0x40000040 ;  /* 0x40000040000d7882 */ /* 0x000fe20000000000 */
[----:B------:R-:W-:Y:S01]  /*1d60*/  UMOV UR15, 0x40000040 ;  /* 0x40000040000f7882 */ /* 0x000fe20000000000 */
[----:B------:R-:W-:-:S06]  /*1d70*/  USEL UR7, URZ, 0x1, UP0 ;  /* 0x000000013f077887 */ /* 0x000fcc0008000000 */
[----:B------:R-:W-:Y:S01]  /*1d80*/  ISETP.NE.AND P0, PT, RZ, UR7, PT ;  /* 0x00000007ff007c0c */ /* 0x000fe2000bf05270 */
[----:B------:R-:W-:Y:S03]  /*1d90*/  QGMMA.64x64x32.F32.E5M2.E5M2 R24, gdesc[UR12], R24, gsb0 ;  /* 0x00e000000c1879f3 */ /* 0x000fe60008003818 */
[----:B------:R-:W-:-:S09]  /*1da0*/  WARPGROUP.DEPBAR.LE gsb0, 0x1 ;  /* 0x00008000000079c5 */ /* 0x000fd20000010100 */
[----:B------:R-:W-:Y:S05]  /*1db0*/  @!P0 BRA `(.L_x_25) ;  /* 0x0000000000888947 */ /* 0x000fea0003800000 */
[----:B------:R-:W-:Y:S02]  /*1dc0*/  WARPGROUP.DEPBAR.LE gsb0, 0x0 ;  /* 0x00008000000079c5 */ /* 0x000fe40000010000 */
[----:B------:R-:W-:-:S01]  /*1dd0*/  FADD R79, R24, R79 ;  /* 0x0000004f184f7221 */ /* 0x000fc20000000000 */
[----:B------:R-:W-:Y:S01]  /*1de0*/  FADD R78, R25, R78 ;  /* 0x0000004e194e7221 */ /* 0x000fe20000000000 */
        /* <DEDUP_REMOVED lines=30> */
[----:B------:R-:W-:-:S06]  /*1fd0*/  UMOV UR6, URZ ;  /* 0x0000003f00067c82 */ /* 0x000fcc0008000000 */
.L_x_25:
[----:B------:R-:W-:Y:S05]  /*1fe0*/  @!P1 BRA `(.L_x_26) ;  /* 0x0000000000049947 */ /* 0x000fea0003800000 */
[----:B------:R-:W-:Y:S01]  /*1ff0*/  BPT.TRAP 0x1 ;  /* 0x000000040000795c */ /* 0x000fe20000300000 */
.L_x_26:
[----:B------:R-:W-:Y:S01]  /*2000*/  ULEA UR8, UR19, UR10, 0x3 ;  /* 0x0000000a13087291 */ /* 0x000fe2000f8e183f */
[----:B------:R-:W-:-:S03]  /*2010*/  ISETP.GT.U32.AND P0, PT, R4, 0x1, PT ;  /* 0x000000010400780c */ /* 0x000fc60003f04070 */
[----:B------:R-:W-:-:S04]  /*2020*/  UIADD3 UR8, UR8, 0x48, URZ ;  /* 0x0000004808087890 */ /* 0x000fc8000fffe03f */
[----:B------:R-:W-:-:S09]  /*2030*/  UPRMT UR8, URZ, 0x654, UR8 ;  /* 0x000006543f087896 */ /* 0x000fd20008000008 */
[----:B------:R-:W-:Y:S01]  /*2040*/  SYNCS.ARRIVE.TRANS64.RED.A1T0 RZ, [UR8], RZ ;  /* 0x000000ffffff79a7 */ /* 0x000fe20008100408 */
[----:B------:R-:W-:Y:S05]  /*2050*/  @P0 BRA `(.L_x_27) ;  /* 0x0000000000040947 */ /* 0x000fea0003800000 */
[----:B------:R-:W-:Y:S01]  /*2060*/  BPT.TRAP 0x1 ;  /* 0x000000040000795c */ /* 0x000fe20000300000 */
.L_x_27:
[----:B------:R-:W-:Y:S01]  /*2070*/  UIADD3 UR18, UR18, 0x1, URZ ;  /* 0x0000000112127890 */ /* 0x000fe2000fffe03f */
[C---:B------:R-:W-:Y:S01]  /*2080*/  ISETP.GT.AND P0, PT, R6.reuse, 0x1, PT ;  /* 0x000000010600780c */ /* 0x040fe20003f04270 */
[----:B------:R-:W-:Y:S01]  /*2090*/  UIADD3 UR19, UR19, 0x1, URZ ;  /* 0x0000000113137890 */ /* 0x000fe2000fffe03f */
[----:B------:R-:W-:Y:S01]  /*20a0*/  VIADD R6, R6, 0xffffffff ;  /* 0xffffffff06067836 */ /* 0x000fe20000000000 */
[----:B------:R-:W-:Y:S02]  /*20b0*/  UISETP.NE.AND UP0, UPT, UR18, 0x9, UPT ;  /* 0x000000091200788c */ /* 0x000fe4000bf05270 */
[----:B------:R-:W-:Y:S02]  /*20c0*/  UISETP.NE.AND UP1, UPT, UR19, 0x9, UPT ;  /* 0x000000091300788c */ /* 0x000fe4000bf25270 */
[----:B------:R-:W-:Y:S02]  /*20d0*/  USEL UR8, URZ, 0x1, UP0 ;  /* 0x000000013f087887 */ /* 0x000fe40008000000 */
[----:B------:R-:W-:-:S02]  /*20e0*/  USEL UR18, UR18, URZ, UP0 ;  /* 0x0000003f12127287 */ /* 0x000fc40008000000 */
[----:B------:R-:W-:Y:S02]  /*20f0*/  USEL UR19, UR19, URZ, UP1 ;  /* 0x0000003f13137287 */ /* 0x000fe40008800000 */
[----:B------:R-:W-:Y:S01]  /*2100*/  LOP3.LUT R9, R9, UR8, RZ, 0x3c, !PT ;  /* 0x0000000809097c12 */ /* 0x000fe2000f8e3cff */
[----:B------:R-:W-:Y:S01]  /*2110*/  UMOV UR8, 0x1 ;  /* 0x0000000100087882 */ /* 0x000fe20000000000 */
[----:B------:R-:W-:Y:S08]  /*2120*/  @P0 BRA `(.L_x_28) ;  /* 0xfffffff800580947 */ /* 0x000ff0000383ffff */
.L_x_20:
[----:B------:R-:W-:Y:S01]  /*2130*/  UISETP.NE.AND UP0, UPT, UR6, URZ, UPT ;  /* 0x0000003f0600728c */ /* 0x000fe2000bf05270 */
[----:B01----:R-:W0:Y:S03]  /*2140*/  LDC R6, c[0x0][0x28c] ;  /* 0x0000a300ff067b82 */ /* 0x003e260000000800 */
[----:B------:R-:W-:-:S06]  /*2150*/  USEL UR6, URZ, 0x1, !UP0 ;  /* 0x000000013f067887 */ /* 0x000fcc000c000000 */
[----:B------:R-:W-:Y:S02]  /*2160*/  ISETP.NE.AND P0, PT, RZ, UR6, PT ;  /* 0x00000006ff007c0c */ /* 0x000fe4000bf05270 */
[----:B0-----:R-:W-:-:S11]  /*2170*/  ISETP.GE.AND P1, PT, R6, 0x1, PT ;  /* 0x000000010600780c */ /* 0x001fd60003f26270 */
[----:B------:R-:W-:Y:S05]  /*2180*/  @!P0 BRA `(.L_x_29) ;  /* 0x0000000000848947 */ /* 0x000fea0003800000 */
[----:B------:R-:W-:Y:S02]  /*2190*/  WARPGROUP.DEPBAR.LE gsb0, 0x0 ;  /* 0x00008000000079c5 */ /* 0x000fe40000010000 */
[----:B------:R-:W-:Y:S01]  /*21a0*/  FADD R79, R24, R79 ;  /* 0x0000004f184f7221 */ /* 0x000fe20000000000 */
        /* <DEDUP_REMOVED lines=30> */
[----:B------:R-:W-:-:S07]  /*2390*/  FADD R14, R14, R55 ;  /* 0x000000370e0e7221 */ /* 0x000fce0000000000 */
.L_x_29:
[----:B------:R-:W-:Y:S02]  /*23a0*/  WARPGROUP.DEPBAR.LE gsb0, 0x0 ;  /* 0x00008000000079c5 */ /* 0x000fe40000010000 */
[----:B------:R-:W-:Y:S05]  /*23b0*/  @!P1 BRA `(.L_x_30) ;  /* 0x0000000000409947 */ /* 0x000fea0003800000 */
[----:B------:R-:W-:-:S13]  /*23c0*/  ISETP.NE.AND P0, PT, R80, 0x3, PT ;  /* 0x000000035000780c */ /* 0x000fda0003f05270 */
[----:B------:R-:W-:Y:S05]  /*23d0*/  @!P0 BRA `(.L_x_31) ;  /* 0x0000000000048947 */ /* 0x000fea0003800000 */
[----:B------:R-:W-:Y:S01]  /*23e0*/  BPT.TRAP 0x1 ;  /* 0x000000040000795c */ /* 0x000fe20000300000 */
.L_x_31:
[----:B------:R-:W-:Y:S01]  /*23f0*/  UISETP.LT.AND UP0, UPT, UR9, 0x1, UPT ;  /* 0x000000010900788c */ /* 0x000fe2000bf01270 */
[----:B------:R-:W-:-:S03]  /*2400*/  ISETP.GT.U32.AND P0, PT, R4, 0x1, PT ;  /* 0x000000010400780c */ /* 0x000fc60003f04070 */
[----:B------:R-:W-:-:S04]  /*2410*/  USEL UR8, UR9, 0x1, UP0 ;  /* 0x0000000109087887 */ /* 0x000fc80008000000 */
[----:B------:R-:W-:-:S04]  /*2420*/  UIADD3 UR8, UR5, UR9, -UR8 ;  /* 0x0000000905087290 */ /* 0x000fc8000fffe808 */
[----:B------:R-:W-:-:S04]  /*2430*/  UIMAD.WIDE.U32 UR6, UR8, 0x38e38e39, URZ ;  /* 0x38e38e39080678a5 */ /* 0x000fc8000f8e003f */
[----:B------:R-:W-:-:S04]  /*2440*/  USHF.R.U32.HI UR6, URZ, 0x1, UR7 ;  /* 0x000000013f067899 */ /* 0x000fc80008011607 */
[----:B------:R-:W-:-:S04]  /*2450*/  UIMAD UR8, UR6, -0x9, UR8 ;  /* 0xfffffff7060878a4 */ /* 0x000fc8000f8e0208 */
[----:B------:R-:W-:-:S04]  /*2460*/  ULEA UR8, UR8, UR10, 0x3 ;  /* 0x0000000a08087291 */ /* 0x000fc8000f8e183f */
[----:B------:R-:W-:-:S04]  /*2470*/  UIADD3 UR8, UR8, 0x48, URZ ;  /* 0x0000004808087890 */ /* 0x000fc8000fffe03f */
[----:B------:R-:W-:-:S09]  /*2480*/  UPRMT UR8, URZ, 0x654, UR8 ;  /* 0x000006543f087896 */ /* 0x000fd20008000008 */
[----:B------:R-:W-:Y:S01]  /*2490*/  SYNCS.ARRIVE.TRANS64.RED.A1T0 RZ, [UR8], RZ ;  /* 0x000000ffffff79a7 */ /* 0x000fe20008100408 */
[----:B------:R-:W-:Y:S05]  /*24a0*/  @P0 BRA `(.L_x_30) ;  /* 0x0000000000040947 */ /* 0x000fea0003800000 */
[----:B------:R-:W-:Y:S01]  /*24b0*/  BPT.TRAP 0x1 ;  /* 0x000000040000795c */ /* 0x000fe20000300000 */
.L_x_30:
[----:B------:R-:W0:Y:S01]  /*24c0*/  LDC R24, c[0x0][0x288] ;  /* 0x0000a200ff187b82 */ /* 0x000e220000000800 */
[--C-:B------:R-:W-:Y:S01]  /*24d0*/  SHF.R.U32.HI R6, RZ, 0x2, R2.reuse ;  /* 0x00000002ff067819 */ /* 0x100fe20000011602 */
[----:B------:R-:W-:Y:S01]  /*24e0*/  IMAD.SHL.U32 R17, R12, 0x40, RZ ;  /* 0x000000400c117824 */ /* 0x000fe200078e00ff */
[----:B------:R-:W-:Y:S01]  /*24f0*/  SHF.R.U32.HI R9, RZ, 0x7, R2 ;  /* 0x00000007ff097819 */ /* 0x000fe20000011602 */
[----:B------:R-:W-:Y:S01]  /*2500*/  UIADD3 UR5, UR9, UR5, URZ ;  /* 0x0000000509057290 */ /* 0x000fe2000fffe03f */
[----:B------:R-:W-:Y:S01]  /*2510*/  LOP3.LUT R7, R6, 0x7, RZ, 0xc0, !PT ;  /* 0x0000000706077812 */ /* 0x000fe200078ec0ff */
[C---:B------:R-:W-:Y:S01]  /*2520*/  IMAD.SHL.U32 R12, R2.reuse, 0x2, RZ ;  /* 0x00000002020c7824 */ /* 0x040fe200078e00ff */
[----:B------:R-:W-:Y:S01]  /*2530*/  LOP3.LUT R6, R9, 0x1, RZ, 0xc0, !PT ;  /* 0x0000000109067812 */ /* 0x000fe200078ec0ff */
[----:B------:R-:W-:Y:S01]  /*2540*/  UISETP.GT.U32.AND UP0, UPT, UR5, 0x8, UPT ;  /* 0x000000080500788c */ /* 0x000fe2000bf04070 */
[C---:B------:R-:W-:Y:S01]  /*2550*/  LOP3.LUT R13, R2.reuse, 0x3, RZ, 0xc0, !PT ;  /* 0x00000003020d7812 */ /* 0x040fe200078ec0ff */
[----:B------:R-:W-:Y:S01]  /*2560*/  ULDC UR12, c[0x0][0x284] ;  /* 0x0000a100000c7ab9 */ /* 0x000fe20000000800 */
[----:B------:R-:W-:Y:S01]  /*2570*/  LOP3.LUT R8, R2, 0x60, RZ, 0xc0, !PT ;  /* 0x0000006002087812 */ /* 0x000fe200078ec0ff */
[----:B------:R-:W-:Y:S01]  /*2580*/  IMAD.SHL.U32 R26, R6, 0x40, RZ ;  /* 0x00000040061a7824 */ /* 0x000fe200078e00ff */
[----:B------:R-:W-:Y:S01]  /*2590*/  UISETP.LT.U32.AND UP0, UPT, UR9, 0x9, UP0 ;  /* 0x000000090900788c */ /* 0x000fe20008701070 */
[----:B------:R-:W-:Y:S01]  /*25a0*/  SHF.R.S32.HI R32, RZ, 0x1f, R69 ;  /* 0x0000001fff207819 */ /* 0x000fe20000011445 */
[----:B------:R-:W-:Y:S01]  /*25b0*/  UISETP.GE.U32.AND UP1, UPT, UR9, 0x9, UPT ;  /* 0x000000090900788c */ /* 0x000fe2000bf26070 */
[----:B------:R-:W-:Y:S01]  /*25c0*/  SHF.R.U32.HI R8, RZ, 0x1, R8 ;  /* 0x00000001ff087819 */ /* 0x000fe20000011608 */
[----:B------:R-:W-:Y:S01]  /*25d0*/  ULDC.64 UR10, c[0x0][0x5d0] ;  /* 0x00017400000a7ab9 */ /* 0x000fe20000000a00 */
[--C-:B------:R-:W-:Y:S01]  /*25e0*/  LOP3.LUT R9, R26, 0x40, R7.reuse, 0xe2, !PT ;  /* 0x000000401a097812 */ /* 0x100fe200078ee207 */
[----:B------:R-:W-:Y:S01]  /*25f0*/  UIMAD.WIDE.U32 UR6, UR5, 0x38e38e39, URZ ;  /* 0x38e38e39050678a5 */ /* 0x000fe2000f8e003f */
[----:B------:R-:W-:Y:S01]  /*2600*/  IADD3 R25, RZ, -R8, -R7 ;  /* 0x80000008ff197210 */ /* 0x000fe20007ffe807 */
[----:B------:R-:W-:Y:S01]  /*2610*/  USEL UR8, URZ, 0x1, !UP0 ;  /* 0x000000013f087887 */ /* 0x000fe2000c000000 */
[----:B------:R-:W-:Y:S01]  /*2620*/  LOP3.LUT R12, R17, 0x6, R12, 0xf8, !PT ;  /* 0x00000006110c7812 */ /* 0x000fe200078ef80c */
[----:B------:R-:W-:Y:S01]  /*2630*/  USHF.R.U32.HI UR6, URZ, 0x1, UR7 ;  /* 0x000000013f067899 */ /* 0x000fe20008011607 */
[----:B0-----:R-:W-:Y:S01]  /*2640*/  IMAD R26, R13, -0x2, R24 ;  /* 0xfffffffe0d1a7824 */ /* 0x001fe200078e0218 */
[----:B------:R-:W-:Y:S01]  /*2650*/  ISETP.GE.AND P0, PT, R17, R24, PT ;  /* 0x000000181100720c */ /* 0x000fe20003f06270 */
[----:B------:R-:W-:Y:S01]  /*2660*/  IMAD.SHL.U32 R24, R16, 0x80, RZ ;  /* 0x0000008010187824 */ /* 0x000fe200078e00ff */
[----:B------:R-:W-:Y:S01]  /*2670*/  SHF.R.S32.HI R13, RZ, 0x1f, R12 ;  /* 0x0000001fff0d7819 */ /* 0x000fe2000001140c */
[----:B------:R-:W-:Y:S01]  /*2680*/  IMAD R25, R6, -0x40, R25 ;  /* 0xffffffc006197824 */ /* 0x000fe200078e0219 */
[----:B------:R-:W-:Y:S01]  /*2690*/  ULOP3.LUT UR4, UR4, UR8, URZ, 0x3c, !UPT ;  /* 0x0000000804047292 */ /* 0x000fe2000f8e3c3f */
[----:B------:R-:W-:Y:S01]  /*26a0*/  IMAD R6, R32, UR10, RZ ;  /* 0x0000000a20067c24 */ /* 0x000fe2000f8e02ff */
[----:B------:R-:W-:Y:S01]  /*26b0*/  ISETP.GE.OR P0, PT, R24, UR12, P0 ;  /* 0x0000000c18007c0c */ /* 0x000fe20008706670 */
[----:B------:R-:W-:Y:S01]  /*26c0*/  IMAD.WIDE R28, R16, 0x80, RZ ;  /* 0x00000080101c7825 */ /* 0x000fe200078e02ff */
[----:B------:R-:W-:Y:S01]  /*26d0*/  UIMAD UR5, UR6, -0x9, UR5 ;  /* 0xfffffff7060578a4 */ /* 0x000fe2000f8e0205 */
[----:B------:R-:W-:Y:S01]  /*26e0*/  IADD3 R25, -R24, UR12, R25 ;  /* 0x0000000c18197c10 */ /* 0x000fe2000fffe119 */
[----:B------:R-:W-:Y:S01]  /*26f0*/  @UP1 ULOP3.LUT UR4, UR4, 0x1, UR6, 0x78, !UPT ;  /* 0x0000000104041892 */ /* 0x000fe2000f8e7806 */
[C---:B------:R-:W-:Y:S01]  /*2700*/  IMAD R27, R69.reuse, UR11, R6 ;  /* 0x0000000b451b7c24 */ /* 0x040fe2000f8e0206 */
[----:B------:R-:W-:Y:S01]  /*2710*/  LOP3.LUT R33, R28, R9, R8, 0xfe, !PT ;  /* 0x000000091c217212 */ /* 0x000fe200078efe08 */
[----:B------:R-:W-:-:S04]  /*2720*/  IMAD.WIDE.U32 R6, R69, UR10, R12 ;  /* 0x0000000a45067c25 */ /* 0x000fc8000f8e000c */
[----:B------:R-:W-:Y:S02]  /*2730*/  IMAD.IADD R7, R7, 0x1, R27 ;  /* 0x0000000107077824 */ /* 0x000fe400078e021b */
[----:B------:R-:W-:Y:S02]  /*2740*/  IMAD.IADD R26, R26, 0x1, -R17 ;  /* 0x000000011a1a7824 */ /* 0x000fe400078e0a11 */
[----:B------:R-:W-:Y:S01]  /*2750*/  IMAD.MOV.U32 R24, RZ, RZ, -0x1 ;  /* 0xffffffffff187424 */ /* 0x000fe200078e00ff */
[----:B------:R-:W-:Y:S06]  /*2760*/  @P0 BRA `(.L_x_32) ;  /* 0x0000002400940947 */ /* 0x000fec0003800000 */
[----:B------:R-:W0:Y:S01]  /*2770*/  LDC.64 R30, c[0x0][0x5c8] ;  /* 0x00017200ff1e7b82 */ /* 0x000e220000000a00 */
[----:B------:R-:W-:Y:S01]  /*2780*/  ULDC.64 UR6, c[0x0][0x5c0] ;  /* 0x0001700000067ab9 */ /* 0x000fe20000000a00 */
[----:B------:R-:W-:Y:S01]  /*2790*/  BSSY B0, `(.L_x_32) ;  /* 0x0000262000007945 */ /* 0x000fe20003800000 */
[-C--:B0-----:R-:W-:Y:S02]  /*27a0*/  IMAD R8, R29, R30.reuse, RZ ;  /* 0x0000001e1d087224 */ /* 0x081fe400078e02ff */
[----:B------:R-:W-:-:S04]  /*27b0*/  IMAD.WIDE.U32 R6, R33, R30, R6 ;  /* 0x0000001e21067225 */ /* 0x000fc800078e0006 */
[----:B------:R-:W-:Y:S01]  /*27c0*/  IMAD R17, R33, R31, R8 ;  /* 0x0000001f21117224 */ /* 0x000fe200078e0208 */
[----:B------:R-:W-:Y:S02]  /*27d0*/  LEA R9, P0, R30, R6, 0x3 ;  /* 0x000000061e097211 */ /* 0x000fe400078018ff */
[----:B------:R-:W-:Y:S01]  /*27e0*/  IADD3 R8, P1, R6, UR6, RZ ;  /* 0x0000000606087c10 */ /* 0x000fe2000ff3e0ff */
[----:B------:R-:W-:Y:S01]  /*27f0*/  IMAD.IADD R17, R7, 0x1, R17 ;  /* 0x0000000107117824 */ /* 0x000fe200078e0211 */
[----:B------:R-:W-:-:S04]  /*2800*/  IADD3 R6, P2, R9, UR6, RZ ;  /* 0x0000000609067c10 */ /* 0x000fc8000ff5e0ff */
[----:B------:R-:W-:Y:S02]  /*2810*/  LEA.HI.X R7, R30, R17, R31, 0x3, P0 ;  /* 0x000000111e077211 */ /* 0x000fe400000f1c1f */
[----:B----45:R-:W-:Y:S02]  /*2820*/  FSETP.NEU.AND P0, PT, R10, RZ, PT ;  /* 0x000000ff0a00720b */ /* 0x030fe40003f0d000 */
[----:B------:R-:W-:Y:S02]  /*2830*/  IADD3.X R9, R17, UR7, RZ, P1, !PT ;  /* 0x0000000711097c10 */ /* 0x000fe40008ffe4ff */
[----:B------:R-:W-:-:S09]  /*2840*/  IADD3.X R7, R7, UR7, RZ, P2, !PT ;  /* 0x0000000707077c10 */ /* 0x000fd200097fe4ff */
[----:B------:R-:W-:Y:S05]  /*2850*/  @!P0 BRA `(.L_x_33) ;  /* 0x0000001c00148947 */ /* 0x000fea0003800000 */
[----:B------:R-:W-:Y:S01]  /*2860*/  ULDC.64 UR6, c[0x0][0x5b8] ;  /* 0x00016e0000067ab9 */ /* 0x000fe20000000a00 */
[----:B------:R-:W-:Y:S01]  /*2870*/  ISETP.GE.AND P0, PT, R26, 0x1, PT ;  /* 0x000000011a00780c */ /* 0x000fe20003f06270 */
[----:B------:R-:W-:Y:S01]  /*2880*/  IMAD R30, R32, UR6, RZ ;  /* 0x00000006201e7c24 */ /* 0x000fe2000f8e02ff */
[----:B------:R-:W-:Y:S01]  /*2890*/  ULDC.64 UR10, c[0x0][0x5a8] ;  /* 0x00016a00000a7ab9 */ /* 0x000fe20000000a00 */
[----:B------:R-:W-:Y:S01]  /*28a0*/  IMAD.WIDE.U32 R16, R69, UR6, R12 ;  /* 0x0000000645107c25 */ /* 0x000fe2000f8e000c */
[----:B------:R-:W-:Y:S01]  /*28b0*/  ISETP.LT.OR P3, PT, R25, 0x1, !P0 ;  /* 0x000000011900780c */ /* 0x000fe20004761670 */
[----:B------:R-:W-:Y:S02]  /*28c0*/  BSSY B1, `(.L_x_34) ;  /* 0x000000c000017945 */ /* 0x000fe40003800000 */
[----:B------:R-:W-:Y:S01]  /*28d0*/  IMAD R69, R69, UR7, R30 ;  /* 0x0000000745457c24 */ /* 0x000fe2000f8e021e */
[----:B------:R-:W-:Y:S02]  /*28e0*/  ULDC.64 UR6, c[0x0][0x5b0] ;  /* 0x00016c0000067ab9 */ /* 0x000fe40000000a00 */
[----:B------:R-:W-:-:S02]  /*28f0*/  IMAD R27, R29, UR6, RZ ;  /* 0x000000061d1b7c24 */ /* 0x000fc4000f8e02ff */
[----:B------:R-:W-:Y:S02]  /*2900*/  IMAD.IADD R17, R17, 0x1, R69 ;  /* 0x0000000111117824 */ /* 0x000fe400078e0245 */
[C---:B------:R-:W-:Y:S02]  /*2910*/  IMAD R27, R33.reuse, UR7, R27 ;  /* 0x00000007211b7c24 */ /* 0x040fe4000f8e021b */
[----:B------:R-:W-:-:S03]  /*2920*/  IMAD.WIDE.U32 R12, R33, UR6, R16 ;  /* 0x00000006210c7c25 */ /* 0x000fc6000f8e0010 */
[----:B------:R-:W-:-:S04]  /*2930*/  IADD3 R12, P1, R12, UR10, RZ ;  /* 0x0000000a0c0c7c10 */ /* 0x000fc8000ff3e0ff */
[--C-:B------:R-:W-:Y:S02]  /*2940*/  IADD3.X R13, R13, UR11, R27.reuse, P1, !PT ;  /* 0x0000000b0d0d7c10 */ /* 0x100fe40008ffe41b */
[----:B------:R-:W-:Y:S01]  /*2950*/  PRMT R27, RZ, 0x7610, R27 ;  /* 0x00007610ff1b7816 */ /* 0x000fe2000000001b */
[----:B------:R-:W-:Y:S06]  /*2960*/  @P3 BRA `(.L_x_35) ;  /* 0x0000000000043947 */ /* 0x000fec0003800000 */
[----:B------:R0:W5:Y:S02]  /*2970*/  LDG.E.U8 R27, desc[UR16][R12.64] ;  /* 0x000000100c1b7981 */ /* 0x000164000c1e1100 */
.L_x_35:
[----:B------:R-:W-:Y:S05]  /*2980*/  BSYNC B1 ;  /* 0x0000000000017941 */ /* 0x000fea0003800000 */
.L_x_34:
[----:B-----5:R-:W-:Y:S01]  /*2990*/  LOP3.LUT R27, R27, 0xff, RZ, 0xc0, !PT ;  /* 0x000000ff1b1b7812 */ /* 0x020fe200078ec0ff */
[----:B------:R-:W-:Y:S01]  /*29a0*/  BSSY B1, `(.L_x_36) ;  /* 0x000000c000017945 */ /* 0x000fe20003800000 */
[----:B------:R-:W-:Y:S02]  /*29b0*/  ISETP.GE.AND P1, PT, R26, 0x2, PT ;  /* 0x000000021a00780c */ /* 0x000fe40003f26270 */
[----:B------:R-:W-:Y:S02]  /*29c0*/  F2FP.F16.E5M2.UNPACK_B R27, R27 ;  /* 0x0000001bff1b723e */ /* 0x000fe400020004ff */
[----:B------:R-:W-:-:S03]  /*29d0*/  ISETP.LT.OR P2, PT, R25, 0x1, !P1 ;  /* 0x000000011900780c */ /* 0x000fc60004f41670 */
[----:B------:R-:W-:-:S05]  /*29e0*/  HADD2.F32 R27, -RZ, R27.H0_H0 ;  /* 0x2000001bff1b7230 */ /* 0x000fca0000004100 */
[----:B------:R-:W-:Y:S01]  /*29f0*/  FMUL R30, R27, R10 ;  /* 0x0000000a1b1e7220 */ /* 0x000fe20000400000 */
[----:B------:R-:W-:-:S03]  /*2a00*/  PRMT R27, RZ, 0x7610, R27 ;  /* 0x00007610ff1b7816 */ /* 0x000fc6000000001b */
[----:B--2---:R-:W-:-:S05]  /*2a10*/  FFMA R30, R79, R3, R30 ;  /* 0x000000034f1e7223 */ /* 0x004fca000000001e */
[----:B------:R-:W-:-:S05]  /*2a20*/  F2FP.SATFINITE.E5M2.F32.PACK_AB_MERGE_C R31, RZ, R30, RZ ;  /* 0x0000001eff1f723e */ /* 0x000fca00048060ff */
[----:B------:R1:W-:Y:S01]  /*2a30*/  @!P3 STG.E.U8 desc[UR16][R8.64], R31 ;  /* 0x0000001f0800b986 */ /* 0x0003e2000c101110 */
[----:B------:R-:W-:Y:S05]  /*2a40*/  @P2 BRA `(.L_x_37) ;  /* 0x0000000000042947 */ /* 0x000fea0003800000 */
[----:B------:R2:W5:Y:S02]  /*2a50*/  LDG.E.U8 R27, desc[UR16][R12.64+0x1] ;  /* 0x000001100c1b7981 */ /* 0x000564000c1e1100 */
.L_x_37:
[----:B------:R-:W-:Y:S05]  /*2a60*/  BSYNC B1 ;  /* 0x0000000000017941 */ /* 0x000fea0003800000 */
.L_x_36:
[----:B-----5:R-:W-:Y:S01]  /*2a70*/  LOP3.LUT R27, R27, 0xff, RZ, 0xc0, !PT ;  /* 0x000000ff1b1b7812 */ /* 0x020fe200078ec0ff */
[----:B------:R-:W-:Y:S01]  /*2a80*/  BSSY B1, `(.L_x_38) ;  /* 0x0000012000017945 */ /* 0x000fe20003800000 */
[----:B-1----:R-:W-:Y:S02]  /*2a90*/  IADD3 R31, P3, R33, 0x8, RZ ;  /* 0x00000008211f7810 */ /* 0x002fe40007f7e0ff */
[----:B------:R-:W-:Y:S02]  /*2aa0*/  F2FP.F16.E5M2.UNPACK_B R27, R27 ;  /* 0x0000001bff1b723e */ /* 0x000fe400020004ff */
[----:B------:R-:W-:Y:S01]  /*2ab0*/  ISETP.LT.OR P0, PT, R25, 0x9, !P0 ;  /* 0x000000091900780c */ /* 0x000fe20004701670 */
[----:B------:R-:W-:Y:S02]  /*2ac0*/  IMAD.X R28, RZ, RZ, R29, P3 ;  /* 0x000000ffff1c7224 */ /* 0x000fe400018e061d */
[----:B------:R-:W-:Y:S02]  /*2ad0*/  HADD2.F32 R27, -RZ, R27.H0_H0 ;  /* 0x2000001bff1b7230 */ /* 0x000fe40000004100 */
[----:B------:R-:W-:-:S02]  /*2ae0*/  IMAD R28, R28, UR6, RZ ;  /* 0x000000061c1c7c24 */ /* 0x000fc4000f8e02ff */
[----:B------:R-:W-:-:S04]  /*2af0*/  IMAD.WIDE.U32 R16, R31, UR6, R16 ;  /* 0x000000061f107c25 */ /* 0x000fc8000f8e0010 */
[----:B------:R-:W-:Y:S01]  /*2b00*/  FMUL R27, R27, R10 ;  /* 0x0000000a1b1b7220 */ /* 0x000fe20000400000 */
[----:B------:R-:W-:-:S03]  /*2b10*/  IMAD R31, R31, UR7, R28 ;  /* 0x000000071f1f7c24 */ /* 0x000fc6000f8e021c */
[----:B------:R-:W-:Y:S01]  /*2b20*/  FFMA R27, R78, R3, R27 ;  /* 0x000000034e1b7223 */ /* 0x000fe2000000001b */
[----:B------:R-:W-:-:S04]  /*2b30*/  IADD3 R16, P3, R16, UR10, RZ ;  /* 0x0000000a10107c10 */ /* 0x000fc8000ff7e0ff */
[----:B------:R-:W-:Y:S02]  /*2b40*/  F2FP.SATFINITE.E5M2.F32.PACK_AB_MERGE_C R29, RZ, R27, RZ ;  /* 0x0000001bff1d723e */ /* 0x000fe400048060ff */
[----:B------:R-:W-:Y:S02]  /*2b50*/  IADD3.X R17, R17, UR11, R31, P3, !PT ;  /* 0x0000000b11117c10 */ /* 0x000fe40009ffe41f */
[----:B------:R-:W-:Y:S01]  /*2b60*/  PRMT R27, RZ, 0x7610, R27 ;  /* 0x00007610ff1b7816 */ /* 0x000fe2000000001b */
[----:B------:R1:W-:Y:S01]  /*2b70*/  @!P2 STG.E.U8 desc[UR16][R8.64+0x1], R29 ;  /* 0x0000011d0800a986 */ /* 0x0003e2000c101110 */
[----:B------:R-:W-:Y:S05]  /*2b80*/  @P0 BRA `(.L_x_39) ;  /* 0x0000000000040947 */ /* 0x000fea0003800000 */
[----:B------:R3:W5:Y:S02]  /*2b90*/  LDG.E.U8 R27, desc[UR16][R16.64] ;  /* 0x00000010101b7981 */ /* 0x000764000c1e1100 */
.L_x_39:
[----:B------:R-:W-:Y:S05]  /*2ba0*/  BSYNC B1 ;  /* 0x0000000000017941 */ /* 0x000fea0003800000 */
.L_x_38:
[----:B-----5:R-:W-:Y:S01]  /*2bb0*/  LOP3.LUT R27, R27, 0xff, RZ, 0xc0, !PT ;  /* 0x000000ff1b1b7812 */ /* 0x020fe200078ec0ff */
[----:B------:R-:W-:Y:S01]  /*2bc0*/  BSSY B1, `(.L_x_40) ;  /* 0x000000b000017945 */ /* 0x000fe20003800000 */
[----:B------:R-:W-:Y:S02]  /*2bd0*/  ISETP.LT.OR P1, PT, R25, 0x9, !P1 ;  /* 0x000000091900780c */ /* 0x000fe40004f21670 */
[----:B------:R-:W-:-:S05]  /*2be0*/  F2FP.F16.E5M2.UNPACK_B R27, R27 ;  /* 0x0000001bff1b723e */ /* 0x000fca00020004ff */
[----:B------:R-:W-:-:S05]  /*2bf0*/  HADD2.F32 R27, -RZ, R27.H0_H0 ;  /* 0x2000001bff1b7230 */ /* 0x000fca0000004100 */
[----:B------:R-:W-:Y:S01]  /*2c00*/  FMUL R28, R27, R10 ;  /* 0x0000000a1b1c7220 */ /* 0x000fe20000400000 */
[----:B------:R-:W-:-:S03]  /*2c10*/  PRMT R27, RZ, 0x7610, R27 ;  /* 0x00007610ff1b7816 */ /* 0x000fc6000000001b */
[----:B------:R-:W-:-:S05]  /*2c20*/  FFMA R28, R77, R3, R28 ;  /* 0x000000034d1c7223 */ /* 0x000fca000000001c */
[----:B-1----:R-:W-:-:S05]  /*2c30*/  F2FP.SATFINITE.E5M2.F32.PACK_AB_MERGE_C R29, RZ, R28, RZ ;  /* 0x0000001cff1d723e */ /* 0x002fca00048060ff */
[----:B------:R1:W-:Y:S01]  /*2c40*/  @!P0 STG.E.U8 desc[UR16][R6.64], R29 ;  /* 0x0000001d06008986 */ /* 0x0003e2000c101110 */
[----:B------:R-:W-:Y:S05]  /*2c50*/  @P1 BRA `(.L_x_41) ;  /* 0x0000000000041947 */ /* 0x000fea0003800000 */
[----:B------:R4:W5:Y:S02]  /*2c60*/  LDG.E.U8 R27, desc[UR16][R16.64+0x1] ;  /* 0x00000110101b7981 */ /* 0x000964000c1e1100 */
.L_x_41:
[----:B------:R-:W-:Y:S05]  /*2c70*/  BSYNC B1 ;  /* 0x0000000000017941 */ /* 0x000fea0003800000 */
.L_x_40:
[----:B-----5:R-:W-:Y:S01]  /*2c80*/  LOP3.LUT R27, R27, 0xff, RZ, 0xc0, !PT ;  /* 0x000000ff1b1b7812 */ /* 0x020fe200078ec0ff */
[----:B------:R-:W-:Y:S01]  /*2c90*/  BSSY B1, `(.L_x_42) ;  /* 0x000000c000017945 */ /* 0x000fe20003800000 */
[----:B------:R-:W-:Y:S02]  /*2ca0*/  ISETP.GE.AND P0, PT, R26, 0x9, PT ;  /* 0x000000091a00780c */ /* 0x000fe40003f06270 */
[----:B------:R-:W-:Y:S02]  /*2cb0*/  F2FP.F16.E5M2.UNPACK_B R27, R27 ;  /* 0x0000001bff1b723e */ /* 0x000fe400020004ff */
[----:B------:R-:W-:-:S03]  /*2cc0*/  ISETP.LT.OR P2, PT, R25, 0x1, !P0 ;  /* 0x000000011900780c */ /* 0x000fc60004741670 */
[----:B------:R-:W-:-:S05]  /*2cd0*/  HADD2.F32 R27, -RZ, R27.H0_H0 ;  /* 0x2000001bff1b7230 */ /* 0x000fca0000004100 */
[----:B------:R-:W-:-:S04]  /*2ce0*/  FMUL R27, R27, R10 ;  /* 0x0000000a1b1b7220 */ /* 0x000fc80000400000 */
[----:B------:R-:W-:-:S05]  /*2cf0*/  FFMA R27, R76, R3, R27 ;  /* 0x000000034c1b7223 */ /* 0x000fca000000001b */
[----:B-1----:R-:W-:Y:S02]  /*2d00*/  F2FP.SATFINITE.E5M2.F32.PACK_AB_MERGE_C R29, RZ, R27, RZ ;  /* 0x0000001bff1d723e */ /* 0x002fe400048060ff */
[----:B------:R-:W-:-:S03]  /*2d10*/  PRMT R27, RZ, 0x7610, R27 ;  /* 0x00007610ff1b7816 */ /* 0x000fc6000000001b */
[----:B------:R1:W-:Y:S01]  /*2d20*/  @!P1 STG.E.U8 desc[UR16][R6.64+0x1], R29 ;  /* 0x0000011d06009986 */ /* 0x0003e2000c101110 */
[----:B------:R-:W-:Y:S05]  /*2d30*/  @P2 BRA `(.L_x_43) ;  /* 0x0000000000042947 */ /* 0x000fea0003800000 */
[----:B------:R0:W5:Y:S02]  /*2d40*/  LDG.E.U8 R27, desc[UR16][R12.64+0x8] ;  /* 0x000008100c1b7981 */ /* 0x000164000c1e1100 */
.L_x_43:
[----:B------:R-:W-:Y:S05]  /*2d50*/  BSYNC B1 ;  /* 0x0000000000017941 */ /* 0x000fea0003800000 */
.L_x_42:
        /* <DEDUP_REMOVED lines=13> */
.L_x_45:
[----:B------:R-:W-:Y:S05]  /*2e30*/  BSYNC B1 ;  /* 0x0000000000017941 */ /* 0x000fea0003800000 */
.L_x_44:
[----:B-----5:R-:W-:Y:S01]  /*2e40*/  LOP3.LUT R27, R27, 0xff, RZ, 0xc0, !PT ;  /* 0x000000ff1b1b7812 */ /* 0x020fe200078ec0ff */
[----:B------:R-:W-:Y:S01]  /*2e50*/  BSSY B1, `(.L_x_46) ;  /* 0x000000b000017945 */ /* 0x000fe20003800000 */
[----:B------:R-:W-:Y:S02]  /*2e60*/  ISETP.LT.OR P0, PT, R25, 0x9, !P0 ;  /* 0x000000091900780c */ /* 0x000fe40004701670 */
[----:B------:R-:W-:-:S05]  /*2e70*/  F2FP.F16.E5M2.UNPACK_B R27, R27 ;  /* 0x0000001bff1b723e */ /* 0x000fca00020004ff */
        /* <DEDUP_REMOVED lines=8> */
.L_x_47:
[----:B------:R-:W-:Y:S05]  /*2f00*/  BSYNC B1 ;  /* 0x0000000000017941 */ /* 0x000fea0003800000 */
.L_x_46:
        /* <DEDUP_REMOVED lines=12> */
.L_x_49:
[----:B------:R-:W-:Y:S05]  /*2fd0*/  BSYNC B1 ;  /* 0x0000000000017941 */ /* 0x000fea0003800000 */
.L_x_48:
        /* <DEDUP_REMOVED lines=13> */
.L_x_51:
[----:B------:R-:W-:Y:S05]  /*30b0*/  BSYNC B1 ;  /* 0x0000000000017941 */ /* 0x000fea0003800000 */
.L_x_50:
        /* <DEDUP_REMOVED lines=13> */
.L_x_53:
[----:B------:R-:W-:Y:S05]  /*3190*/  BSYNC B1 ;  /* 0x0000000000017941 */ /* 0x000fea0003800000 */
.L_x_52:
        /* <DEDUP_REMOVED lines=12> */
.L_x_55:
[----:B------:R-:W-:Y:S05]  /*3260*/  BSYNC B1 ;  /* 0x0000000000017941 */ /* 0x000fea0003800000 */
.L_x_54:
        /* <DEDUP_REMOVED lines=12> */
.L_x_57:
[----:B------:R-:W-:Y:S05]  /*3330*/  BSYNC B1 ;  /* 0x0000000000017941 */ /* 0x000fea0003800000 */
.L_x_56:
        /* <DEDUP_REMOVED lines=13> */
.L_x_59:
[----:B------:R-:W-:Y:S05]  /*3410*/  BSYNC B1 ;  /* 0x0000000000017941 */ /* 0x000fea0003800000 */
.L_x_58:
        /* <DEDUP_REMOVED lines=13> */
.L_x_61:
[----:B------:R-:W-:Y:S05]  /*34f0*/  BSYNC B1 ;  /* 0x0000000000017941 */ /* 0x000fea0003800000 */
.L_x_60:
        /* <DEDUP_REMOVED lines=12> */
.L_x_63:
[----:B------:R-:W-:Y:S05]  /*35c0*/  BSYNC B1 ;  /* 0x0000000000017941 */ /* 0x000fea0003800000 */
.L_x_62:
        /* <DEDUP_REMOVED lines=12> */
.L_x_65:
[----:B------:R-:W-:Y:S05]  /*3690*/  BSYNC B1 ;  /* 0x0000000000017941 */ /* 0x000fea0003800000 */
.L_x_64:
        /* <DEDUP_REMOVED lines=13> */
.L_x_67:
[----:B------:R-:W-:Y:S05]  /*3770*/  BSYNC B1 ;  /* 0x0000000000017941 */ /* 0x000fea0003800000 */
.L_x_66:
        /* <DEDUP_REMOVED lines=13> */
.L_x_69:
[----:B------:R-:W-:Y:S05]  /*3850*/  BSYNC B1 ;  /* 0x0000000000017941 */ /* 0x000fea0003800000 */
.L_x_68:
        /* <DEDUP_REMOVED lines=12> */
.L_x_71:
[----:B------:R-:W-:Y:S05]  /*3920*/  BSYNC B1 ;  /* 0x0000000000017941 */ /* 0x000fea0003800000 */
.L_x_70:
        /* <DEDUP_REMOVED lines=12> */
.L_x_73:
[----:B------:R-:W-:Y:S05]  /*39f0*/  BSYNC B1 ;  /* 0x0000000000017941 */ /* 0x000fea0003800000 */
.L_x_72:
        /* <DEDUP_REMOVED lines=13> */
.L_x_75:
[----:B------:R-:W-:Y:S05]  /*3ad0*/  BSYNC B1 ;  /* 0x0000000000017941 */ /* 0x000fea0003800000 */
.L_x_74:
        /* <DEDUP_REMOVED lines=13> */
.L_x_77:
[----:B------:R-:W-:Y:S05]  /*3bb0*/  BSYNC B1 ;  /* 0x0000000000017941 */ /* 0x000fea0003800000 */
.L_x_76:
        /* <DEDUP_REMOVED lines=12> */
.L_x_79:
[----:B------:R-:W-:Y:S05]  /*3c80*/  BSYNC B1 ;  /* 0x0000000000017941 */ /* 0x000fea0003800000 */
.L_x_78:
[----:B-----5:R-:W-:Y:S01]  /*3c90*/  LOP3.LUT R27, R27, 0xff, RZ, 0xc0, !PT ;  /* 0x000000ff1b1b7812 */ /* 0x020fe200078ec0ff */
[----:B------:R-:W-:Y:S01]  /*3ca0*/  BSSY B1, `(.L_x_80) ;  /* 0x000000b000017945 */ /* 0x000fe20003800000 */
[----:B------:R-:W-:Y:S02]  /*3cb0*/  ISETP.LT.OR P1, PT, R25, 0x9, !P1 ;  /* 0x000000091900780c */ /* 0x000fe40004f21670 */
[----:B------:R-:W-:-:S05]  /*3cc0*/  F2FP.F16.E5M2.UNPACK_B R27, R27 ;  /* 0x0000001bff1b723e */ /* 0x000fca00020004ff */
[----:B------:R-:W-:-:S05]  /*3cd0*/  HADD2.F32 R27, -RZ, R27.H0_H0 ;  /* 0x2000001bff1b7230 */ /* 0x000fca0000004100 */
[----:B------:R-:W-:-:S04]  /*3ce0*/  FMUL R28, R27, R10 ;  /* 0x0000000a1b1c7220 */ /* 0x000fc80000400000 */
[----:B------:R-:W-:Y:S01]  /*3cf0*/  FFMA R28, R23, R3, R28 ;  /* 0x00000003171c7223 */ /* 0x000fe2000000001c */
[----:B------:R-:W-:-:S04]  /*3d00*/  PRMT R23, RZ, 0x7610, R23 ;  /* 0x00007610ff177816 */ /* 0x000fc80000000017 */
[----:B------:R-:W-:-:S05]  /*3d10*/  F2FP.SATFINITE.E5M2.F32.PACK_AB_MERGE_C R27, RZ, R28, RZ ;  /* 0x0000001cff1b723e */ /* 0x000fca00048060ff */
[----:B------:R0:W-:Y:S01]  /*3d20*/  @!P0 STG.E.U8 desc[UR16][R6.64+0x28], R27 ;  /* 0x0000281b06008986 */ /* 0x0001e2000c101110 */
[----:B------:R-:W-:Y:S05]  /*3d30*/  @P1 BRA `(.L_x_81) ;  /* 0x0000000000041947 */ /* 0x000fea0003800000 */
[----:B------:R0:W5:Y:S02]  /*3d40*/  LDG.E.U8 R23, desc[UR16][R16.64+0x29] ;  /* 0x0000291010177981 */ /* 0x000164000c1e1100 */
.L_x_81:
[----:B------:R-:W-:Y:S05]  /*3d50*/  BSYNC B1 ;  /* 0x0000000000017941 */ /* 0x000fea0003800000 */
.L_x_80:
        /* <DEDUP_REMOVED lines=8> */
[----:B0-----:R-:W-:Y:S02]  /*3de0*/  F2FP.SATFINITE.E5M2.F32.PACK_AB_MERGE_C R27, RZ, R23, RZ ;  /* 0x00000017ff1b723e */ /* 0x001fe400048060ff */
[----:B------:R-:W-:-:S03]  /*3df0*/  PRMT R23, RZ, 0x7610, R23 ;  /* 0x00007610ff177816 */ /* 0x000fc60000000017 */
[----:B------:R0:W-:Y:S01]  /*3e00*/  @!P1 STG.E.U8 desc[UR16][R6.64+0x29], R27 ;  /* 0x0000291b06009986 */ /* 0x0001e2000c101110 */
[----:B------:R-:W-:Y:S05]  /*3e10*/  @P2 BRA `(.L_x_83) ;  /* 0x0000000000042947 */ /* 0x000fea0003800000 */
[----:B------:R0:W5:Y:S02]  /*3e20*/  LDG.E.U8 R23, desc[UR16][R12.64+0x30] ;  /* 0x000030100c177981 */ /* 0x000164000c1e1100 */
.L_x_83:
[----:B------:R-:W-:Y:S05]  /*3e30*/  BSYNC B1 ;  /* 0x0000000000017941 */ /* 0x000fea0003800000 */
.L_x_82:
[----:B-----5:R-:W-:Y:S01]  /*3e40*/  LOP3.LUT R23, R23, 0xff, RZ, 0xc0, !PT ;  /* 0x000000ff17177812 */ /* 0x020fe200078ec0ff */
[----:B------:R-:W-:Y:S01]  /*3e50*/  BSSY B1, `(.L_x_84) ;  /* 0x000000c000017945 */ /* 0x000fe20003800000 */
[----:B------:R-:W-:Y:S02]  /*3e60*/  ISETP.GE.AND P1, PT, R26, 0x32, PT ;  /* 0x000000321a00780c */ /* 0x000fe40003f26270 */
[----:B------:R-:W-:Y:S02]  /*3e70*/  F2FP.F16.E5M2.UNPACK_B R23, R23 ;  /* 0x00000017ff17723e */ /* 0x000fe400020004ff */
[----:B------:R-:W-:-:S03]  /*3e80*/  ISETP.LT.OR P3, PT, R25, 0x1, !P1 ;  /* 0x000000011900780c */ /* 0x000fc60004f61670 */
        /* <DEDUP_REMOVED lines=8> */
.L_x_85:
[----:B------:R-:W-:Y:S05]  /*3f10*/  BSYNC B1 ;  /* 0x0000000000017941 */ /* 0x000fea0003800000 */
.L_x_84:
[----:B-----5:R-:W-:Y:S01]  /*3f20*/  LOP3.LUT R21, R21, 0xff, RZ, 0xc0, !PT ;  /* 0x000000ff15157812 */ /* 0x020fe200078ec0ff */
[----:B------:R-:W-:Y:S01]  /*3f30*/  BSSY B1, `(.L_x_86) ;  /* 0x000000b000017945 */ /* 0x000fe20003800000 */
[----:B------:R-:W-:Y:S02]  /*3f40*/  ISETP.LT.OR P0, PT, R25, 0x9, !P0 ;  /* 0x000000091900780c */ /* 0x000fe40004701670 */
[----:B------:R-:W-:-:S05]  /*3f50*/  F2FP.F16.E5M2.UNPACK_B R21, R21 ;  /* 0x00000015ff15723e */ /* 0x000fca00020004ff */
        /* <DEDUP_REMOVED lines=8> */
.L_x_87:
[----:B------:R-:W-:Y:S05]  /*3fe0*/  BSYNC B1 ;  /* 0x0000000000017941 */ /* 0x000fea0003800000 */
.L_x_86:
        /* <DEDUP_REMOVED lines=12> */
.L_x_89:
[----:B------:R-:W-:Y:S05]  /*40b0*/  BSYNC B1 ;  /* 0x0000000000017941 */ /* 0x000fea0003800000 */
.L_x_88:
        /* <DEDUP_REMOVED lines=13> */
.L_x_91:
[----:B------:R-:W-:Y:S05]  /*4190*/  BSYNC B1 ;  /* 0x0000000000017941 */ /* 0x000fea0003800000 */
.L_x_90:
        /* <DEDUP_REMOVED lines=13> */
.L_x_93:
[----:B------:R-:W-:Y:S05]  /*4270*/  BSYNC B1 ;  /* 0x0000000000017941 */ /* 0x000fea0003800000 */
.L_x_92:
[----:B-----5:R-:W-:Y:S01]  /*4280*/  LOP3.LUT R15, R15, 0xff, RZ, 0xc0, !PT ;  /* 0x000000ff0f0f7812 */ /* 0x020fe200078ec0ff */
[----:B------:R-:W-:Y:S01]  /*4290*/  BSSY B1, `(.L_x_94) ;  /* 0x000000b000017945 */ /* 0x000fe20003800000 */
[----:B------:R-:W-:Y:S02]  /*42a0*/  ISETP.LT.OR P0, PT, R25, 0x9, !P0 ;  /* 0x000000091900780c */ /* 0x000fe40004701670 */
[----:B------:R-:W-:Y:S02]  /*42b0*/  F2FP.F16.E5M2.UNPACK_B R15, R15 ;  /* 0x0000000fff0f723e */ /* 0x000fe400020004ff */
[----:B0-2---:R-:W-:-:S03]  /*42c0*/  PRMT R12, RZ, 0x7610, R12 ;  /* 0x00007610ff0c7816 */ /* 0x005fc6000000000c */
[----:B------:R-:W-:-:S05]  /*42d0*/  HADD2.F32 R15, -RZ, R15.H0_H0 ;  /* 0x2000000fff0f7230 */ /* 0x000fca0000004100 */
[----:B------:R-:W-:-:S04]  /*42e0*/  FMUL R15, R15, R10 ;  /* 0x0000000a0f0f7220 */ /* 0x000fc80000400000 */
[----:B------:R-:W-:-:S05]  /*42f0*/  FFMA R15, R18, R3, R15 ;  /* 0x00000003120f7223 */ /* 0x000fca000000000f */
[----:B------:R-:W-:-:S05]  /*4300*/  F2FP.SATFINITE.E5M2.F32.PACK_AB_MERGE_C R15, RZ, R15, RZ ;  /* 0x0000000fff0f723e */ /* 0x000fca00048060ff */
[----:B------:R0:W-:Y:S01]  /*4310*/  @!P3 STG.E.U8 desc[UR16][R8.64+0x39], R15 ;  /* 0x0000390f0800b986 */ /* 0x0001e2000c101110 */
[----:B------:R-:W-:Y:S05]  /*4320*/  @P0 BRA `(.L_x_95) ;  /* 0x0000000000040947 */ /* 0x000fea0003800000 */
[----:B------:R2:W5:Y:S02]  /*4330*/  LDG.E.U8 R12, desc[UR16][R16.64+0x38] ;  /* 0x00003810100c7981 */ /* 0x000564000c1e1100 */
.L_x_95:
[----:B------:R-:W-:Y:S05]  /*4340*/  BSYNC B1 ;  /* 0x0000000000017941 */ /* 0x000fea0003800000 */
.L_x_94:
[----:B-----5:R-:W-:Y:S01]  /*4350*/  LOP3.LUT R12, R12, 0xff, RZ, 0xc0, !PT ;  /* 0x000000ff0c0c7812 */ /* 0x020fe200078ec0ff */
[----:B------:R-:W-:Y:S01]  /*4360*/  BSSY B1, `(.L_x_96) ;  /* 0x000000b000017945 */ /* 0x000fe20003800000 */
[----:B------:R-:W-:Y:S02]  /*4370*/  ISETP.LT.OR P1, PT, R25, 0x9, !P1 ;  /* 0x000000091900780c */ /* 0x000fe40004f21670 */
[----:B------:R-:W-:-:S05]  /*4380*/  F2FP.F16.E5M2.UNPACK_B R12, R12 ;  /* 0x0000000cff0c723e */ /* 0x000fca00020004ff */
[----:B01----:R-:W-:-:S05]  /*4390*/  HADD2.F32 R9, -RZ, R12.H0_H0 ;  /* 0x2000000cff097230 */ /* 0x003fca0000004100 */
[----:B------:R-:W-:-:S04]  /*43a0*/  FMUL R8, R9, R10 ;  /* 0x0000000a09087220 */ /* 0x000fc80000400000 */
[----:B------:R-:W-:-:S05]  /*43b0*/  FFMA R8, R11, R3, R8 ;  /* 0x000000030b087223 */ /* 0x000fca0000000008 */
[----:B------:R-:W-:Y:S02]  /*43c0*/  F2FP.SATFINITE.E5M2.F32.PACK_AB_MERGE_C R9, RZ, R8, RZ ;  /* 0x00000008ff09723e */ /* 0x000fe400048060ff */
[----:B------:R-:W-:-:S03]  /*43d0*/  PRMT R8, RZ, 0x7610, R8 ;  /* 0x00007610ff087816 */ /* 0x000fc60000000008 */
[----:B------:R0:W-:Y:S01]  /*43e0*/  @!P0 STG.E.U8 desc[UR16][R6.64+0x38], R9 ;  /* 0x0000380906008986 */ /* 0x0001e2000c101110 */
[----:B------:R-:W-:Y:S05]  /*43f0*/  @P1 BRA `(.L_x_97) ;  /* 0x0000000000041947 */ /* 0x000fea0003800000 */
[----:B------:R1:W5:Y:S02]  /*4400*/  LDG.E.U8 R8, desc[UR16][R16.64+0x39] ;  /* 0x0000391010087981 */ /* 0x000364000c1e1100 */
.L_x_97:
[----:B------:R-:W-:Y:S05]  /*4410*/  BSYNC B1 ;  /* 0x0000000000017941 */ /* 0x000fea0003800000 */
.L_x_96:
[----:B------:R-:W-:Y:S05]  /*4420*/  @P1 BRA `(.L_x_98) ;  /* 0x0000000800601947 */ /* 0x000fea0003800000 */
[----:B-----5:R-:W-:-:S04]  /*4430*/  LOP3.LUT R8, R8, 0xff, RZ, 0xc0, !PT ;  /* 0x000000ff08087812 */ /* 0x020fc800078ec0ff */
[----:B------:R-:W-:-:S05]  /*4440*/  F2FP.F16.E5M2.UNPACK_B R8, R8 ;  /* 0x00000008ff08723e */ /* 0x000fca00020004ff */
[----:B0-----:R-:W-:-:S05]  /*4450*/  HADD2.F32 R9, -RZ, R8.H0_H0 ;  /* 0x20000008ff097230 */ /* 0x001fca0000004100 */
[----:B------:R-:W-:-:S04]  /*4460*/  FMUL R9, R9, R10 ;  /* 0x0000000a09097220 */ /* 0x000fc80000400000 */
[----:B------:R-:W-:-:S05]  /*4470*/  FFMA R9, R14, R3, R9 ;  /* 0x000000030e097223 */ /* 0x000fca0000000009 */
[----:B------:R-:W-:-:S05]  /*4480*/  F2FP.SATFINITE.E5M2.F32.PACK_AB_MERGE_C R9, RZ, R9, RZ ;  /* 0x00000009ff09723e */ /* 0x000fca00048060ff */
[----:B------:R0:W-:Y:S01]  /*4490*/  STG.E.U8 desc[UR16][R6.64+0x39], R9 ;  /* 0x0000390906007986 */ /* 0x0001e2000c101110 */
[----:B------:R-:W-:Y:S05]  /*44a0*/  BRA `(.L_x_98) ;  /* 0x0000000800407947 */ /* 0x000fea0003800000 */
.L_x_33:
[C---:B------:R-:W-:Y:S01]  /*44b0*/  ISETP.GE.AND P3, PT, R26.reuse, 0x1, PT ;  /* 0x000000011a00780c */ /* 0x040fe20003f66270 */
[-C--:B--2---:R-:W-:Y:S01]  /*44c0*/  FMUL R79, R79, R3.reuse ;  /* 0x000000034f4f7220 */ /* 0x084fe20000400000 */
[----:B------:R-:W-:Y:S01]  /*44d0*/  ISETP.GE.AND P0, PT, R26, 0x2, PT ;  /* 0x000000021a00780c */ /* 0x000fe20003f06270 */
[-C--:B------:R-:W-:Y:S01]  /*44e0*/  FMUL R78, R78, R3.reuse ;  /* 0x000000034e4e7220 */ /* 0x080fe20000400000 */
[----:B------:R-:W-:Y:S01]  /*44f0*/  ISETP.LT.OR P1, PT, R25, 0x1, !P3 ;  /* 0x000000011900780c */ /* 0x000fe20005f21670 */
[-C--:B------:R-:W-:Y:S01]  /*4500*/  FMUL R77, R77, R3.reuse ;  /* 0x000000034d4d7220 */ /* 0x080fe20000400000 */
[C---:B------:R-:W-:Y:S01]  /*4510*/  ISETP.LT.OR P2, PT, R25.reuse, 0x1, !P0 ;  /* 0x000000011900780c */ /* 0x040fe20004741670 */
[-C--:B------:R-:W-:Y:S01]  /*4520*/  FMUL R76, R76, R3.reuse ;  /* 0x000000034c4c7220 */ /* 0x080fe20000400000 */
[----:B------:R-:W-:Y:S01]  /*4530*/  ISETP.LT.OR P3, PT, R25, 0x9, !P3 ;  /* 0x000000091900780c */ /* 0x000fe20005f61670 */
[----:B------:R-:W-:Y:S01]  /*4540*/  FMUL R75, R75, R3 ;  /* 0x000000034b4b7220 */ /* 0x000fe20000400000 */
[----:B------:R-:W-:Y:S01]  /*4550*/  F2FP.SATFINITE.E5M2.F32.PACK_AB_MERGE_C R79, RZ, R79, RZ ;  /* 0x0000004fff4f723e */ /* 0x000fe200048060ff */
[-C--:B------:R-:W-:Y:S01]  /*4560*/  FMUL R74, R74, R3.reuse ;  /* 0x000000034a4a7220 */ /* 0x080fe20000400000 */
[----:B------:R-:W-:Y:S01]  /*4570*/  F2FP.SATFINITE.E5M2.F32.PACK_AB_MERGE_C R13, RZ, R78, RZ ;  /* 0x0000004eff0d723e */ /* 0x000fe200048060ff */
[----:B------:R-:W-:Y:S01]  /*4580*/  FMUL R73, R73, R3 ;  /* 0x0000000349497220 */ /* 0x000fe20000400000 */
[----:B------:R-:W-:Y:S01]  /*4590*/  F2FP.SATFINITE.E5M2.F32.PACK_AB_MERGE_C R77, RZ, R77, RZ ;  /* 0x0000004dff4d723e */ /* 0x000fe200048060ff */
[-C--:B------:R-:W-:Y:S01]  /*45a0*/  FMUL R72, R72, R3.reuse ;  /* 0x0000000348487220 */ /* 0x080fe20000400000 */
[----:B------:R-:W-:Y:S01]  /*45b0*/  ISETP.LT.OR P0, PT, R25, 0x9, !P0 ;  /* 0x000000091900780c */ /* 0x000fe20004701670 */
[----:B------:R-:W-:Y:S01]  /*45c0*/  @!P1 STG.E.U8 desc[UR16][R8.64], R79 ;  /* 0x0000004f08009986 */ /* 0x000fe2000c101110 */
[C---:B------:R-:W-:Y:S01]  /*45d0*/  ISETP.GE.AND P1, PT, R26.reuse, 0x9, PT ;  /* 0x000000091a00780c */ /* 0x040fe20003f26270 */
[----:B------:R-:W-:Y:S01]  /*45e0*/  FMUL R71, R71, R3 ;  /* 0x0000000347477220 */ /* 0x000fe20000400000 */
[----:B------:R-:W-:Y:S01]  /*45f0*/  F2FP.SATFINITE.E5M2.F32.PACK_AB_MERGE_C R75, RZ, R75, RZ ;  /* 0x0000004bff4b723e */ /* 0x000fe200048060ff */
[----:B------:R0:W-:Y:S01]  /*4600*/  @!P2 STG.E.U8 desc[UR16][R8.64+0x1], R13 ;  /* 0x0000010d0800a986 */ /* 0x0001e2000c101110 */
[----:B------:R-:W-:Y:S01]  /*4610*/  ISETP.GE.AND P2, PT, R26, 0xa, PT ;  /* 0x0000000a1a00780c */ /* 0x000fe20003f46270 */
[-C--:B------:R-:W-:Y:S01]  /*4620*/  FMUL R70, R70, R3.reuse ;  /* 0x0000000346467220 */ /* 0x080fe20000400000 */
[----:B------:R-:W-:Y:S01]  /*4630*/  F2FP.SATFINITE.E5M2.F32.PACK_AB_MERGE_C R17, RZ, R74, RZ ;  /* 0x0000004aff11723e */ /* 0x000fe200048060ff */
[----:B------:R-:W-:Y:S01]  /*4640*/  @!P3 STG.E.U8 desc[UR16][R6.64], R77 ;  /* 0x0000004d0600b986 */ /* 0x000fe2000c101110 */
[C---:B------:R-:W-:Y:S01]  /*4650*/  ISETP.LT.OR P3, PT, R25.reuse, 0x1, !P1 ;  /* 0x000000011900780c */ /* 0x040fe20004f61670 */
[-C--:B------:R-:W-:Y:S01]  /*4660*/  FMUL R68, R68, R3.reuse ;  /* 0x0000000344447220 */ /* 0x080fe20000400000 */
[----:B------:R-:W-:Y:S01]  /*4670*/  ISETP.LT.OR P5, PT, R25, 0x1, !P2 ;  /* 0x000000011900780c */ /* 0x000fe200057a1670 */
[-C--:B------:R-:W-:Y:S01]  /*4680*/  FMUL R67, R67, R3.reuse ;  /* 0x0000000343437220 */ /* 0x080fe20000400000 */
[----:B------:R-:W-:Y:S01]  /*4690*/  ISETP.LT.OR P1, PT, R25, 0x9, !P1 ;  /* 0x000000091900780c */ /* 0x000fe20004f21670 */
[----:B------:R-:W-:Y:S01]  /*46a0*/  FMUL R65, R65, R3 ;  /* 0x0000000341417220 */ /* 0x000fe20000400000 */
[----:B------:R-:W-:Y:S01]  /*46b0*/  F2FP.SATFINITE.E5M2.F32.PACK_AB_MERGE_C R73, RZ, R73, RZ ;  /* 0x00000049ff49723e */ /* 0x000fe200048060ff */
[-C--:B------:R-:W-:Y:S01]  /*46c0*/  FMUL R66, R66, R3.reuse ;  /* 0x0000000342427220 */ /* 0x080fe20000400000 */
[----:B0-----:R-:W-:Y:S01]  /*46d0*/  F2FP.SATFINITE.E5M2.F32.PACK_AB_MERGE_C R13, RZ, R76, RZ ;  /* 0x0000004cff0d723e */ /* 0x001fe200048060ff */
[-C--:B------:R-:W-:Y:S01]  /*46e0*/  FMUL R64, R64, R3.reuse ;  /* 0x0000000340407220 */ /* 0x080fe20000400000 */
[----:B------:R-:W-:Y:S01]  /*46f0*/  ISETP.LT.OR P2, PT, R25, 0x9, !P2 ;  /* 0x000000091900780c */ /* 0x000fe20005741670 */
[-C--:B------:R-:W-:Y:S01]  /*4700*/  FMUL R63, R63, R3.reuse ;  /* 0x000000033f3f7220 */ /* 0x080fe20000400000 */
[----:B------:R-:W-:Y:S01]  /*4710*/  F2FP.SATFINITE.E5M2.F32.PACK_AB_MERGE_C R27, RZ, R72, RZ ;  /* 0x00000048ff1b723e */ /* 0x000fe200048060ff */
[----:B------:R0:W-:Y:S01]  /*4720*/  @!P0 STG.E.U8 desc[UR16][R6.64+0x1], R13 ;  /* 0x0000010d06008986 */ /* 0x0001e2000c101110 */
[C---:B------:R-:W-:Y:S01]  /*4730*/  ISETP.GE.AND P0, PT, R26.reuse, 0x11, PT ;  /* 0x000000111a00780c */ /* 0x040fe20003f06270 */
[----:B------:R-:W-:Y:S01]  /*4740*/  FMUL R61, R61, R3 ;  /* 0x000000033d3d7220 */ /* 0x000fe20000400000 */
[----:B------:R-:W-:Y:S01]  /*4750*/  F2FP.SATFINITE.E5M2.F32.PACK_AB_MERGE_C R71, RZ, R71, RZ ;  /* 0x00000047ff47723e */ /* 0x000fe200048060ff */
[----:B------:R-:W-:Y:S01]  /*4760*/  @!P3 STG.E.U8 desc[UR16][R8.64+0x8], R75 ;  /* 0x0000084b0800b986 */ /* 0x000fe2000c101110 */
[----:B------:R-:W-:Y:S01]  /*4770*/  ISETP.GE.AND P3, PT, R26, 0x12, PT ;  /* 0x000000121a00780c */ /* 0x000fe20003f66270 */
[----:B------:R-:W-:Y:S01]  /*4780*/  FMUL R62, R62, R3 ;  /* 0x000000033e3e7220 */ /* 0x000fe20000400000 */
[----:B------:R-:W-:Y:S01]  /*4790*/  F2FP.SATFINITE.E5M2.F32.PACK_AB_MERGE_C R67, RZ, R67, RZ ;  /* 0x00000043ff43723e */ /* 0x000fe200048060ff */
[----:B------:R1:W-:Y:S01]  /*47a0*/  @!P5 STG.E.U8 desc[UR16][R8.64+0x9], R17 ;  /* 0x000009110800d986 */ /* 0x0003e2000c101110 */
[----:B------:R-:W-:Y:S01]  /*47b0*/  ISETP.LT.OR P5, PT, R25, 0x1, !P3 ;  /* 0x000000011900780c */ /* 0x000fe20005fa1670 */
[-C--:B------:R-:W-:Y:S01]  /*47c0*/  FMUL R59, R59, R3.reuse ;  /* 0x000000033b3b7220 */ /* 0x080fe20000400000 */
[C---:B------:R-:W-:Y:S01]  /*47d0*/  ISETP.LT.OR P3, PT, R25.reuse, 0x9, !P3 ;  /* 0x000000091900780c */ /* 0x040fe20005f61670 */
[----:B------:R-:W-:Y:S01]  /*47e0*/  @!P1 STG.E.U8 desc[UR16][R6.64+0x8], R73 ;  /* 0x0000084906009986 */ /* 0x000fe2000c101110 */
[----:B------:R-:W-:Y:S01]  /*47f0*/  ISETP.LT.OR P1, PT, R25, 0x1, !P0 ;  /* 0x000000011900780c */ /* 0x000fe20004721670 */
[-C--:B------:R-:W-:Y:S01]  /*4800*/  FMUL R60, R60, R3.reuse ;  /* 0x000000033c3c7220 */ /* 0x080fe20000400000 */
[----:B0-----:R-:W-:Y:S01]  /*4810*/  F2FP.SATFINITE.E5M2.F32.PACK_AB_MERGE_C R13, RZ, R70, RZ ;  /* 0x00000046ff0d723e */ /* 0x001fe200048060ff */
[----:B------:R-:W-:Y:S01]  /*4820*/  @!P2 STG.E.U8 desc[UR16][R6.64+0x9], R27 ;  /* 0x0000091b0600a986 */ /* 0x000fe2000c101110 */
[----:B------:R-:W-:Y:S01]  /*4830*/  ISETP.GE.AND P2, PT, R26, 0x19, PT ;  /* 0x000000191a00780c */ /* 0x000fe20003f46270 */
[-C--:B------:R-:W-:Y:S01]  /*4840*/  FMUL R57, R57, R3.reuse ;  /* 0x0000000339397220 */ /* 0x080fe20000400000 */
[C---:B------:R-:W-:Y:S01]  /*4850*/  ISETP.LT.OR P0, PT, R25.reuse, 0x9, !P0 ;  /* 0x000000091900780c */ /* 0x040fe20004701670 */
[-C--:B------:R-:W-:Y:S01]  /*4860*/  FMUL R58, R58, R3.reuse ;  /* 0x000000033a3a7220 */ /* 0x080fe20000400000 */
[----:B------:R-:W-:Y:S01]  /*4870*/  ISETP.LT.OR P6, PT, R25, 0x1, !P2 ;  /* 0x000000011900780c */ /* 0x000fe200057c1670 */
[----:B------:R0:W-:Y:S01]  /*4880*/  @!P5 STG.E.U8 desc[UR16][R8.64+0x11], R13 ;  /* 0x0000110d0800d986 */ /* 0x0001e2000c101110 */
[----:B-1----:R-:W-:Y:S01]  /*4890*/  F2FP.SATFINITE.E5M2.F32.PACK_AB_MERGE_C R17, RZ, R68, RZ ;  /* 0x00000044ff11723e */ /* 0x002fe200048060ff */
[----:B------:R-:W-:Y:S01]  /*48a0*/  FMUL R56, R56, R3 ;  /* 0x0000000338387220 */ /* 0x000fe20000400000 */
[----:B------:R-:W-:Y:S01]  /*48b0*/  F2FP.SATFINITE.E5M2.F32.PACK_AB_MERGE_C R65, RZ, R65, RZ ;  /* 0x00000041ff41723e */ /* 0x000fe200048060ff */
[----:B------:R-:W-:Y:S01]  /*48c0*/  @!P1 STG.E.U8 desc[UR16][R8.64+0x10], R71 ;  /* 0x0000104708009986 */ /* 0x000fe2000c101110 */
[----:B------:R-:W-:Y:S01]  /*48d0*/  ISETP.GE.AND P1, PT, R26, 0x1a, PT ;  /* 0x0000001a1a00780c */ /* 0x000fe20003f26270 */
[-C--:B------:R-:W-:Y:S01]  /*48e0*/  FMUL R23, R23, R3.reuse ;  /* 0x0000000317177220 */ /* 0x080fe20000400000 */
[C---:B------:R-:W-:Y:S01]  /*48f0*/  ISETP.LT.OR P2, PT, R25.reuse, 0x9, !P2 ;  /* 0x000000091900780c */ /* 0x040fe20005741670 */
[----:B------:R1:W-:Y:S01]  /*4900*/  @!P3 STG.E.U8 desc[UR16][R6.64+0x11], R17 ;  /* 0x000011110600b986 */ /* 0x0003e2000c101110 */
[----:B------:R-:W-:Y:S01]  /*4910*/  ISETP.LT.OR P5, PT, R25, 0x1, !P1 ;  /* 0x000000011900780c */ /* 0x000fe20004fa1670 */
[-C--:B------:R-:W-:Y:S01]  /*4920*/  FMUL R21, R21, R3.reuse ;  /* 0x0000000315157220 */ /* 0x080fe20000400000 */
[----:B------:R-:W-:Y:S01]  /*4930*/  ISETP.LT.OR P3, PT, R25, 0x9, !P1 ;  /* 0x000000091900780c */ /* 0x000fe20004f61670 */
[----:B------:R-:W-:Y:S01]  /*4940*/  @!P0 STG.E.U8 desc[UR16][R6.64+0x10], R67 ;  /* 0x0000104306008986 */ /* 0x000fe2000c101110 */
[----:B0-----:R-:W-:Y:S01]  /*4950*/  F2FP.SATFINITE.E5M2.F32.PACK_AB_MERGE_C R13, RZ, R66, RZ ;  /* 0x00000042ff0d723e */ /* 0x001fe200048060ff */
[-C--:B------:R-:W-:Y:S01]  /*4960*/  FMUL R22, R22, R3.reuse ;  /* 0x0000000316167220 */ /* 0x080fe20000400000 */
[C---:B------:R-:W-:Y:S01]  /*4970*/  ISETP.GE.AND P0, PT, R26.reuse, 0x21, PT ;  /* 0x000000211a00780c */ /* 0x040fe20003f06270 */
[----:B------:R-:W-:Y:S01]  /*4980*/  @!P6 STG.E.U8 desc[UR16][R8.64+0x18], R65 ;  /* 0x000018410800e986 */ /* 0x000fe2000c101110 */
[----:B------:R-:W-:Y:S01]  /*4990*/  ISETP.GE.AND P1, PT, R26, 0x22, PT ;  /* 0x000000221a00780c */ /* 0x000fe20003f26270 */
[-C--:B------:R-:W-:Y:S01]  /*49a0*/  FMUL R19, R19, R3.reuse ;  /* 0x0000000313137220 */ /* 0x080fe20000400000 */
[C---:B------:R-:W-:Y:S01]  /*49b0*/  ISETP.LT.OR P6, PT, R25.reuse, 0x1, !P0 ;  /* 0x000000011900780c */ /* 0x040fe200047c1670 */
[-C--:B------:R-:W-:Y:S01]  /*49c0*/  FMUL R20, R20, R3.reuse ;  /* 0x0000000314147220 */ /* 0x080fe20000400000 */
[----:B-1----:R-:W-:Y:S01]  /*49d0*/  F2FP.SATFINITE.E5M2.F32.PACK_AB_MERGE_C R17, RZ, R64, RZ ;  /* 0x00000040ff11723e */ /* 0x002fe200048060ff */
[----:B------:R0:W-:Y:S01]  /*49e0*/  @!P5 STG.E.U8 desc[UR16][R8.64+0x19], R13 ;  /* 0x0000190d0800d986 */ /* 0x0001e2000c101110 */
[----:B------:R-:W-:Y:S01]  /*49f0*/  ISETP.LT.OR P5, PT, R25, 0x1, !P1 ;  /* 0x000000011900780c */ /* 0x000fe20004fa1670 */
[----:B------:R-:W-:Y:S01]  /*4a00*/  FMUL R15, R15, R3 ;  /* 0x000000030f0f7220 */ /* 0x000fe20000400000 */
[----:B------:R-:W-:Y:S01]  /*4a10*/  F2FP.SATFINITE.E5M2.F32.PACK_AB_MERGE_C R63, RZ, R63, RZ ;  /* 0x0000003fff3f723e */ /* 0x000fe200048060ff */
[----:B------:R1:W-:Y:S01]  /*4a20*/  @!P3 STG.E.U8 desc[UR16][R6.64+0x19], R17 ;  /* 0x000019110600b986 */ /* 0x0003e2000c101110 */
[----:B------:R-:W-:Y:S01]  /*4a30*/  F2FP.SATFINITE.E5M2.F32.PACK_AB_MERGE_C R61, RZ, R61, RZ ;  /* 0x0000003dff3d723e */ /* 0x000fe200048060ff */
[-C--:B------:R-:W-:Y:S01]  /*4a40*/  FMUL R18, R18, R3.reuse ;  /* 0x0000000312127220 */ /* 0x080fe20000400000 */
[----:B------:R-:W-:Y:S01]  /*4a50*/  F2FP.SATFINITE.E5M2.F32.PACK_AB_MERGE_C R27, RZ, R62, RZ ;  /* 0x0000003eff1b723e */ /* 0x000fe200048060ff */
[----:B------:R-:W-:Y:S01]  /*4a60*/  @!P2 STG.E.U8 desc[UR16][R6.64+0x18], R63 ;  /* 0x0000183f0600a986 */ /* 0x000fe2000c101110 */
[----:B------:R-:W-:Y:S01]  /*4a70*/  ISETP.LT.OR P3, PT, R25, 0x9, !P1 ;  /* 0x000000091900780c */ /* 0x000fe20004f61670 */
[-C--:B------:R-:W-:Y:S01]  /*4a80*/  FMUL R11, R11, R3.reuse ;  /* 0x000000030b0b7220 */ /* 0x080fe20000400000 */
[----:B------:R-:W-:Y:S01]  /*4a90*/  ISETP.GE.AND P2, PT, R26, 0x29, PT ;  /* 0x000000291a00780c */ /* 0x000fe20003f46270 */
[----:B------:R-:W-:Y:S01]  /*4aa0*/  @!P6 STG.E.U8 desc[UR16][R8.64+0x20], R61 ;  /* 0x0000203d0800e986 */ /* 0x000fe2000c101110 */
[C---:B------:R-:W-:Y:S01]  /*4ab0*/  ISETP.LT.OR P0, PT, R25.reuse, 0x9, !P0 ;  /* 0x000000091900780c */ /* 0x040fe20004701670 */
[----:B------:R-:W-:Y:S01]  /*4ac0*/  FMUL R14, R14, R3 ;  /* 0x000000030e0e7220 */ /* 0x000fe20000400000 */
[----:B------:R-:W-:Y:S01]  /*4ad0*/  ISETP.GE.AND P1, PT, R26, 0x2a, PT ;  /* 0x0000002a1a00780c */ /* 0x000fe20003f26270 */
[----:B------:R-:W-:Y:S01]  /*4ae0*/  @!P5 STG.E.U8 desc[UR16][R8.64+0x21], R27 ;  /* 0x0000211b0800d986 */ /* 0x000fe2000c101110 */
[----:B------:R-:W-:-:S02]  /*4af0*/  ISETP.LT.OR P6, PT, R25, 0x1, !P2 ;  /* 0x000000011900780c */ /* 0x000fc400057c1670 */
[C---:B------:R-:W-:Y:S02]  /*4b00*/  ISETP.LT.OR P5, PT, R25.reuse, 0x1, !P1 ;  /* 0x000000011900780c */ /* 0x040fe40004fa1670 */
[----:B------:R-:W-:Y:S02]  /*4b10*/  F2FP.SATFINITE.E5M2.F32.PACK_AB_MERGE_C R59, RZ, R59, RZ ;  /* 0x0000003bff3b723e */ /* 0x000fe400048060ff */
[----:B0-----:R-:W-:Y:S02]  /*4b20*/  F2FP.SATFINITE.E5M2.F32.PACK_AB_MERGE_C R13, RZ, R60, RZ ;  /* 0x0000003cff0d723e */ /* 0x001fe400048060ff */
[----:B------:R-:W-:Y:S01]  /*4b30*/  F2FP.SATFINITE.E5M2.F32.PACK_AB_MERGE_C R57, RZ, R57, RZ ;  /* 0x00000039ff39723e */ /* 0x000fe200048060ff */
[----:B------:R-:W-:Y:S01]  /*4b40*/  @!P0 STG.E.U8 desc[UR16][R6.64+0x20], R59 ;  /* 0x0000203b06008986 */ /* 0x000fe2000c101110 */
[----:B-1----:R-:W-:Y:S02]  /*4b50*/  F2FP.SATFINITE.E5M2.F32.PACK_AB_MERGE_C R17, RZ, R58, RZ ;  /* 0x0000003aff11723e */ /* 0x002fe400048060ff */
[C---:B------:R-:W-:Y:S01]  /*4b60*/  ISETP.LT.OR P1, PT, R25.reuse, 0x9, !P1 ;  /* 0x000000091900780c */ /* 0x040fe20004f21670 */
[----:B------:R0:W-:Y:S01]  /*4b70*/  @!P3 STG.E.U8 desc[UR16][R6.64+0x21], R13 ;  /* 0x0000210d0600b986 */ /* 0x0001e2000c101110 */
[----:B------:R-:W-:-:S02]  /*4b80*/  ISETP.LT.OR P2, PT, R25, 0x9, !P2 ;  /* 0x000000091900780c */ /* 0x000fc40005741670 */
[C---:B------:R-:W-:Y:S01]  /*4b90*/  ISETP.GE.AND P3, PT, R26.reuse, 0x31, PT ;  /* 0x000000311a00780c */ /* 0x040fe20003f66270 */
[----:B------:R-:W-:Y:S01]  /*4ba0*/  @!P6 STG.E.U8 desc[UR16][R8.64+0x28], R57 ;  /* 0x000028390800e986 */ /* 0x000fe2000c101110 */
[----:B------:R-:W-:Y:S02]  /*4bb0*/  ISETP.GE.AND P0, PT, R26, 0x32, PT ;  /* 0x000000321a00780c */ /* 0x000fe40003f06270 */
[----:B------:R-:W-:Y:S01]  /*4bc0*/  F2FP.SATFINITE.E5M2.F32.PACK_AB_MERGE_C R23, RZ, R23, RZ ;  /* 0x00000017ff17723e */ /* 0x000fe200048060ff */
[----:B------:R1:W-:Y:S01]  /*4bd0*/  @!P5 STG.E.U8 desc[UR16][R8.64+0x29], R17 ;  /* 0x000029110800d986 */ /* 0x0003e2000c101110 */
[C---:B------:R-:W-:Y:S02]  /*4be0*/  ISETP.LT.OR P5, PT, R25.reuse, 0x1, !P3 ;  /* 0x000000011900780c */ /* 0x040fe40005fa1670 */
[----:B------:R-:W-:Y:S02]  /*4bf0*/  ISETP.LT.OR P6, PT, R25, 0x1, !P0 ;  /* 0x000000011900780c */ /* 0x000fe400047c1670 */
[----:B0-----:R-:W-:Y:S01]  /*4c00*/  F2FP.SATFINITE.E5M2.F32.PACK_AB_MERGE_C R13, RZ, R56, RZ ;  /* 0x00000038ff0d723e */ /* 0x001fe200048060ff */
[----:B------:R-:W-:Y:S01]  /*4c10*/  @!P2 STG.E.U8 desc[UR16][R6.64+0x28], R23 ;  /* 0x000028170600a986 */ /* 0x000fe2000c101110 */
[----:B------:R-:W-:-:S02]  /*4c20*/  F2FP.SATFINITE.E5M2.F32.PACK_AB_MERGE_C R21, RZ, R21, RZ ;  /* 0x00000015ff15723e */ /* 0x000fc400048060ff */
[C---:B------:R-:W-:Y:S01]  /*4c30*/  ISETP.GE.AND P2, PT, R26.reuse, 0x3a, PT ;  /* 0x0000003a1a00780c */ /* 0x040fe20003f46270 */
[----:B------:R0:W-:Y:S01]  /*4c40*/  @!P1 STG.E.U8 desc[UR16][R6.64+0x29], R13 ;  /* 0x0000290d06009986 */ /* 0x0001e2000c101110 */
[C---:B------:R-:W-:Y:S02]  /*4c50*/  ISETP.LT.OR P1, PT, R25.reuse, 0x9, !P3 ;  /* 0x000000091900780c */ /* 0x040fe40005f21670 */
[----:B-1----:R-:W-:Y:S01]  /*4c60*/  F2FP.SATFINITE.E5M2.F32.PACK_AB_MERGE_C R17, RZ, R22, RZ ;  /* 0x00000016ff11723e */ /* 0x002fe200048060ff */
[----:B------:R-:W-:Y:S01]  /*4c70*/  @!P5 STG.E.U8 desc[UR16][R8.64+0x30], R21 ;  /* 0x000030150800d986 */ /* 0x000fe2000c101110 */
[----:B------:R-:W-:Y:S02]  /*4c80*/  ISETP.GE.AND P3, PT, R26, 0x39, PT ;  /* 0x000000391a00780c */ /* 0x000fe40003f66270 */
[C---:B------:R-:W-:Y:S01]  /*4c90*/  ISETP.LT.OR P0, PT, R25.reuse, 0x9, !P0 ;  /* 0x000000091900780c */ /* 0x040fe20004701670 */
[----:B------:R1:W-:Y:S01]  /*4ca0*/  @!P6 STG.E.U8 desc[UR16][R8.64+0x31], R17 ;  /* 0x000031110800e986 */ /* 0x0003e2000c101110 */
[----:B------:R-:W-:-:S02]  /*4cb0*/  ISETP.LT.OR P5, PT, R25, 0x1, !P3 ;  /* 0x000000011900780c */ /* 0x000fc40005fa1670 */
[C---:B------:R-:W-:Y:S02]  /*4cc0*/  ISETP.LT.OR P6, PT, R25.reuse, 0x1, !P2 ;  /* 0x000000011900780c */ /* 0x040fe400057c1670 */
[C---:B------:R-:W-:Y:S02]  /*4cd0*/  ISETP.LT.OR P3, PT, R25.reuse, 0x9, !P3 ;  /* 0x000000091900780c */ /* 0x040fe40005f61670 */
[----:B------:R-:W-:Y:S02]  /*4ce0*/  ISETP.LT.OR P2, PT, R25, 0x9, !P2 ;  /* 0x000000091900780c */ /* 0x000fe40005741670 */
[----:B------:R-:W-:Y:S02]  /*4cf0*/  F2FP.SATFINITE.E5M2.F32.PACK_AB_MERGE_C R19, RZ, R19, RZ ;  /* 0x00000013ff13723e */ /* 0x000fe400048060ff */
[----:B0-----:R-:W-:Y:S02]  /*4d00*/  F2FP.SATFINITE.E5M2.F32.PACK_AB_MERGE_C R13, RZ, R20, RZ ;  /* 0x00000014ff0d723e */ /* 0x001fe400048060ff */
[----:B------:R-:W-:Y:S01]  /*4d10*/  F2FP.SATFINITE.E5M2.F32.PACK_AB_MERGE_C R15, RZ, R15, RZ ;  /* 0x0000000fff0f723e */ /* 0x000fe200048060ff */
[----:B------:R0:W-:Y:S01]  /*4d20*/  @!P1 STG.E.U8 desc[UR16][R6.64+0x30], R19 ;  /* 0x0000301306009986 */ /* 0x0001e2000c101110 */
[----:B-1----:R-:W-:-:S02]  /*4d30*/  F2FP.SATFINITE.E5M2.F32.PACK_AB_MERGE_C R17, RZ, R18, RZ ;  /* 0x00000012ff11723e */ /* 0x002fc400048060ff */
[----:B------:R-:W-:Y:S01]  /*4d40*/  F2FP.SATFINITE.E5M2.F32.PACK_AB_MERGE_C R11, RZ, R11, RZ ;  /* 0x0000000bff0b723e */ /* 0x000fe200048060ff */
[----:B------:R0:W-:Y:S01]  /*4d50*/  @!P0 STG.E.U8 desc[UR16][R6.64+0x31], R13 ;  /* 0x0000310d06008986 */ /* 0x0001e2000c101110 */
[----:B------:R-:W-:-:S03]  /*4d60*/  F2FP.SATFINITE.E5M2.F32.PACK_AB_MERGE_C R21, RZ, R14, RZ ;  /* 0x0000000eff15723e */ /* 0x000fc600048060ff */
[----:B------:R0:W-:Y:S04]  /*4d70*/  @!P5 STG.E.U8 desc[UR16][R8.64+0x38], R15 ;  /* 0x0000380f0800d986 */ /* 0x0001e8000c101110 */
[----:B------:R0:W-:Y:S04]  /*4d80*/  @!P6 STG.E.U8 desc[UR16][R8.64+0x39], R17 ;  /* 0x000039110800e986 */ /* 0x0001e8000c101110 */
[----:B------:R0:W-:Y:S04]  /*4d90*/  @!P3 STG.E.U8 desc[UR16][R6.64+0x38], R11 ;  /* 0x0000380b0600b986 */ /* 0x0001e8000c101110 */
[----:B------:R0:W-:Y:S02]  /*4da0*/  @!P2 STG.E.U8 desc[UR16][R6.64+0x39], R21 ;  /* 0x000039150600a986 */ /* 0x0001e4000c101110 */
.L_x_98:
[----:B------:R-:W-:Y:S05]  /*4db0*/  BSYNC B0 ;  /* 0x0000000000007941 */ /* 0x000fea0003800000 */
.L_x_32:
[----:B------:R-:W-:Y:S01]  /*4dc0*/  ULDC UR6, c[0x0][0xc] ;  /* 0x0000030000067ab9 */ /* 0x000fe20000000800 */
[----:B------:R-:W-:Y:S01]  /*4dd0*/  ULDC UR7, c[0x0][0x10] ;  /* 0x0000040000077ab9 */ /* 0x000fe20000000800 */
[----:B0-----:R-:W0:Y:S01]  /*4de0*/  LDC R9, c[0x0][0x14] ;  /* 0x00000500ff097b82 */ /* 0x001e220000000800 */
[----:B------:R-:W-:Y:S01]  /*4df0*/  UIMAD.WIDE.U32 UR6, UR6, UR7, URZ ;  /* 0x00000007060672a5 */ /* 0x000fe2000f8e003f */
[----:B------:R-:W-:Y:S02]  /*4e00*/  IMAD.MOV.U32 R6, RZ, RZ, R0 ;  /* 0x000000ffff067224 */ /* 0x000fe400078e0000 */
[----:B------:R-:W-:Y:S02]  /*4e10*/  IMAD.MOV.U32 R7, RZ, RZ, R5 ;  /* 0x000000ffff077224 */ /* 0x000fe400078e0005 */
[----:B------:R-:W-:Y:S02]  /*4e20*/  IMAD.MOV.U32 R12, RZ, RZ, -0x1 ;  /* 0xffffffffff0c7424 */ /* 0x000fe400078e00ff */
[----:B------:R-:W-:-:S02]  /*4e30*/  IMAD.MOV.U32 R69, RZ, RZ, -0x1 ;  /* 0xffffffffff457424 */ /* 0x000fc400078e00ff */
[----:B0-----:R-:W-:-:S04]  /*4e40*/  IMAD.WIDE.U32 R6, R9, UR6, R6 ;  /* 0x0000000609067c25 */ /* 0x001fc8000f8e0006 */
[----:B------:R-:W-:Y:S01]  /*4e50*/  IMAD R5, R9, UR7, RZ ;  /* 0x0000000709057c24 */ /* 0x000fe2000f8e02ff */
[----:B------:R-:W-:Y:S01]  /*4e60*/  ULDC.64 UR6, c[0x0][0x650] ;  /* 0x0001940000067ab9 */ /* 0x000fe20000000a00 */
[----:B------:R-:W-:Y:S01]  /*4e70*/  IMAD.MOV.U32 R0, RZ, RZ, R6 ;  /* 0x000000ffff007224 */ /* 0x000fe200078e0006 */
[----:B------:R-:W-:Y:S01]  /*4e80*/  ISETP.GE.U32.AND P0, PT, R6, UR6, PT ;  /* 0x0000000606007c0c */ /* 0x000fe2000bf06070 */
[----:B------:R-:W-:Y:S01]  /*4e90*/  IMAD.IADD R5, R7, 0x1, R5 ;  /* 0x0000000107057824 */ /* 0x000fe200078e0205 */
[----:B------:R-:W-:-:S04]  /*4ea0*/  PRMT R7, RZ, 0x7610, R7 ;  /* 0x00007610ff077816 */ /* 0x000fc80000000007 */
[----:B------:R-:W-:-:S13]  /*4eb0*/  ISETP.GE.U32.AND.EX P0, PT, R5, UR7, PT, P0 ;  /* 0x0000000705007c0c */ /* 0x000fda000bf06100 */
[----:B------:R-:W-:Y:S05]  /*4ec0*/  @P0 BRA `(.L_x_99) ;  /* 0x0000000400640947 */ /* 0x000fea0003800000 */
[----:B------:R-:W0:Y:S01]  /*4ed0*/  S2R R20, SR_CTAID.X ;  /* 0x0000000000147919 */ /* 0x000e220000002500 */
[----:B------:R-:W0:Y:S01]  /*4ee0*/  LDC.64 R14, c[0x0][0x628] ;  /* 0x00018a00ff0e7b82 */ /* 0x000e220000000a00 */
[----:B------:R-:W-:Y:S01]  /*4ef0*/  ULDC UR6, c[0x0][0x150] ;  /* 0x0000540000067ab9 */ /* 0x000fe20000000800 */
[----:B------:R-:W-:Y:S01]  /*4f00*/  IMAD.MOV.U32 R12, RZ, RZ, R0 ;  /* 0x000000ffff0c7224 */ /* 0x000fe200078e0000 */
[----:B------:R-:W0:Y:S01]  /*4f10*/  S2R R22, SR_CTAID.Y ;  /* 0x0000000000167919 */ /* 0x000e220000002600 */
[----:B------:R-:W-:-:S04]  /*4f20*/  IMAD.MOV.U32 R13, RZ, RZ, R5 ;  /* 0x000000ffff0d7224 */ /* 0x000fc800078e0005 */
[----:B------:R-:W0:Y:S08]  /*4f30*/  LDC R23, c[0x0][0x144] ;  /* 0x00005100ff177b82 */ /* 0x000e300000000800 */
[----:B-1234-:R-:W1:Y:S08]  /*4f40*/  LDC R16, c[0x0][0x630] ;  /* 0x00018c00ff107b82 */ /* 0x01ee700000000800 */
[----:B------:R-:W2:Y:S01]  /*4f50*/  LDC.64 R18, c[0x0][0x620] ;  /* 0x00018800ff127b82 */ /* 0x000ea20000000a00 */
[----:B0-----:R-:W-:-:S04]  /*4f60*/  ISETP.NE.U32.AND P0, PT, R14, RZ, PT ;  /* 0x000000ff0e00720c */ /* 0x001fc80003f05070 */
[----:B------:R-:W-:Y:S02]  /*4f70*/  ISETP.NE.AND.EX P0, PT, R15, RZ, PT, P0 ;  /* 0x000000ff0f00720c */ /* 0x000fe40003f05300 */
[----:B------:R-:W-:-:S05]  /*4f80*/  I2FP.F32.U32 R6, R20 ;  /* 0x0000001400067245 */ /* 0x000fca0000201000 */
[----:B------:R-:W-:-:S04]  /*4f90*/  FMUL R6, R6, UR6 ;  /* 0x0000000606067c20 */ /* 0x000fc80008400000 */
[----:B------:R0:W3:Y:S02]  /*4fa0*/  F2I.U32.TRUNC.NTZ R21, R6 ;  /* 0x0000000600157305 */ /* 0x0000e4000020f000 */
[----:B-1----:R-:W-:Y:S05]  /*4fb0*/  @!P0 BRA `(.L_x_100) ;  /* 0x0000000000288947 */ /* 0x002fea0003800000 */
[----:B------:R-:W1:Y:S02]  /*4fc0*/  LDC R7, c[0x0][0x634] ;  /* 0x00018d00ff077b82 */ /* 0x000e640000000800 */
[----:B-1----:R-:W-:-:S05]  /*4fd0*/  IADD3 R11, P0, R0, R7, RZ ;  /* 0x00000007000b7210 */ /* 0x002fca0007f1e0ff */
[----:B------:R-:W-:-:S04]  /*4fe0*/  IMAD.X R17, RZ, RZ, R5, P0 ;  /* 0x000000ffff117224 */ /* 0x000fc800000e0605 */
[----:B0-----:R-:W-:-:S04]  /*4ff0*/  IMAD.WIDE.U32 R6, R17, R14, RZ ;  /* 0x0000000e11067225 */ /* 0x001fc800078e00ff */
[----:B-----5:R-:W-:-:S04]  /*5000*/  IMAD.WIDE.U32 R8, P0, R11, R15, R6 ;  /* 0x0000000f0b087225 */ /* 0x020fc80007800006 */
[----:B------:R-:W-:-:S04]  /*5010*/  IMAD.WIDE.U32 R6, R11, R14, RZ ;  /* 0x0000000e0b067225 */ /* 0x000fc800078e00ff */
[----:B------:R-:W-:Y:S01]  /*5020*/  IMAD.X R13, RZ, RZ, RZ, P0 ;  /* 0x000000ffff0d7224 */ /* 0x000fe200000e06ff */
[----:B------:R-:W-:Y:S01]  /*5030*/  IADD3 RZ, P0, R7, R8, RZ ;  /* 0x0000000807ff7210 */ /* 0x000fe20007f1e0ff */
[----:B------:R-:W-:-:S04]  /*5040*/  IMAD.MOV.U32 R12, RZ, RZ, R9 ;  /* 0x000000ffff0c7224 */ /* 0x000fc800078e0009 */
[----:B------:R-:W-:-:S08]  /*5050*/  IMAD.WIDE.U32.X R12, R17, R15, R12, P0 ;  /* 0x0000000f110c7225 */ /* 0x000fd000000e040c */
.L_x_100:
[-CC-:B------:R-:W-:Y:S01]  /*5060*/  SHF.R.U64 R69, R12, R16.reuse, R13.reuse ;  /* 0x000000100c457219 */ /* 0x180fe2000000120d */
[----:B------:R-:W1:Y:S01]  /*5070*/  LDC.64 R28, c[0x0][0x640] ;  /* 0x00019000ff1c7b82 */ /* 0x000e620000000a00 */
[----:B0-----:R-:W-:Y:S01]  /*5080*/  SHF.R.U32.HI R6, RZ, R16, R13 ;  /* 0x00000010ff067219 */ /* 0x001fe2000001160d */
[----:B---3--:R-:W-:Y:S01]  /*5090*/  IMAD.MOV R21, RZ, RZ, -R21 ;  /* 0x000000ffff157224 */ /* 0x008fe200078e0a15 */
[----:B------:R-:W-:Y:S01]  /*50a0*/  IADD3 R9, P0, RZ, -R69, RZ ;  /* 0x80000045ff097210 */ /* 0x000fe20007f1e0ff */
[----:B------:R-:W-:Y:S01]  /*50b0*/  ULDC UR6, c[0x0][0x154] ;  /* 0x0000550000067ab9 */ /* 0x000fe20000000800 */
[----:B------:R-:W-:Y:S02]  /*50c0*/  IMAD.MOV.U32 R11, RZ, RZ, 0x1 ;  /* 0x00000001ff0b7424 */ /* 0x000fe400078e00ff */
[----:B------:R-:W-:Y:S01]  /*50d0*/  IMAD R21, R23, R21, R20 ;  /* 0x0000001517157224 */ /* 0x000fe200078e0214 */
[----:B------:R-:W0:Y:S01]  /*50e0*/  LDC R12, c[0x0][0x618] ;  /* 0x00018600ff0c7b82 */ /* 0x000e220000000800 */
[----:B------:R-:W-:-:S02]  /*50f0*/  IMAD.X R7, RZ, RZ, ~R6, P0 ;  /* 0x000000ffff077224 */ /* 0x000fc400000e0e06 */
[----:B------:R-:W-:Y:S02]  /*5100*/  IMAD.MOV.U32 R6, RZ, RZ, R0 ;  /* 0x000000ffff067224 */ /* 0x000fe400078e0000 */
[-C--:B--2--5:R-:W-:Y:S02]  /*5110*/  IMAD R8, R7, R18.reuse, RZ ;  /* 0x0000001207087224 */ /* 0x0a4fe400078e02ff */
[----:B------:R-:W-:Y:S01]  /*5120*/  IMAD.MOV.U32 R7, RZ, RZ, R5 ;  /* 0x000000ffff077224 */ /* 0x000fe200078e0005 */
[----:B------:R-:W2:Y:S01]  /*5130*/  LDC R24, c[0x0][0x608] ;  /* 0x00018200ff187b82 */ /* 0x000ea20000000800 */
[----:B------:R-:W-:-:S04]  /*5140*/  IMAD.WIDE.U32 R6, R9, R18, R6 ;  /* 0x0000001209067225 */ /* 0x000fc800078e0006 */
[----:B------:R-:W-:-:S03]  /*5150*/  IMAD R9, R9, R19, R8 ;  /* 0x0000001309097224 */ /* 0x000fc600078e0208 */
[----:B------:R-:W3:Y:S01]  /*5160*/  LDC R26, c[0x0][0x658] ;  /* 0x00019600ff1a7b82 */ /* 0x000ee20000000800 */
[----:B------:R-:W-:Y:S01]  /*5170*/  I2FP.F32.U32 R8, R22 ;  /* 0x0000001600087245 */ /* 0x000fe20000201000 */
[----:B------:R-:W-:Y:S01]  /*5180*/  IMAD.IADD R7, R7, 0x1, R9 ;  /* 0x0000000107077824 */ /* 0x000fe200078e0209 */
[----:B-1----:R-:W-:Y:S01]  /*5190*/  ISETP.NE.U32.AND P0, PT, R28, RZ, PT ;  /* 0x000000ff1c00720c */ /* 0x002fe20003f05070 */
[----:B------:R-:W-:Y:S02]  /*51a0*/  IMAD.MOV.U32 R9, RZ, RZ, -0x1 ;  /* 0xffffffffff097424 */ /* 0x000fe400078e00ff */
[----:B------:R-:W-:Y:S02]  /*51b0*/  FMUL R8, R8, UR6 ;  /* 0x0000000608087c20 */ /* 0x000fe40008400000 */
[----:B------:R-:W1:Y:S01]  /*51c0*/  LDC R19, c[0x0][0x148] ;  /* 0x00005200ff137b82 */ /* 0x000e620000000800 */
[----:B0-----:R-:W-:Y:S01]  /*51d0*/  SHF.R.U64 R16, R6, R12, R7 ;  /* 0x0000000c06107219 */ /* 0x001fe20000001207 */
[----:B------:R0:W4:Y:S01]  /*51e0*/  F2I.U32.TRUNC.NTZ R17, R8 ;  /* 0x0000000800117305 */ /* 0x000122000020f000 */
[----:B------:R-:W-:-:S02]  /*51f0*/  ISETP.NE.AND.EX P0, PT, R29, RZ, PT, P0 ;  /* 0x000000ff1d00720c */ /* 0x000fc40003f05300 */
[----:B------:R-:W-:-:S03]  /*5200*/  SHF.R.U32.HI R7, RZ, R12, R7 ;  /* 0x0000000cff077219 */ /* 0x000fc60000011607 */
[----:B------:R-:W0:Y:S01]  /*5210*/  LDC R20, c[0x0][0x600] ;  /* 0x00018000ff147b82 */ /* 0x000e220000000800 */
[-CC-:B--2---:R-:W-:Y:S02]  /*5220*/  SHF.R.U64 R14, R16, R24.reuse, R7.reuse ;  /* 0x00000018100e7219 */ /* 0x184fe40000001207 */
[----:B------:R-:W-:-:S05]  /*5230*/  SHF.R.U32.HI R7, RZ, R24, R7 ;  /* 0x00000018ff077219 */ /* 0x000fca0000011607 */
[----:B------:R-:W2:Y:S01]  /*5240*/  LDC R25, c[0x0][0x648] ;  /* 0x00019200ff197b82 */ /* 0x000ea20000000800 */
[-CC-:B---3--:R-:W-:Y:S02]  /*5250*/  SHF.R.U64 R18, R14, R26.reuse, R7.reuse ;  /* 0x0000001a0e127219 */ /* 0x188fe40000001207 */
[-C--:B------:R-:W-:Y:S02]  /*5260*/  SHF.L.U32 R9, R9, R26.reuse, RZ ;  /* 0x0000001a09097219 */ /* 0x080fe400000006ff */
[-C--:B------:R-:W-:Y:S01]  /*5270*/  SHF.R.U32.HI R7, RZ, R26.reuse, R7 ;  /* 0x0000001aff077219 */ /* 0x080fe20000011607 */
[----:B------:R-:W-:Y:S01]  /*5280*/  IMAD.MOV.U32 R6, RZ, RZ, R18 ;  /* 0x000000ffff067224 */ /* 0x000fe200078e0012 */
[----:B------:R-:W-:Y:S01]  /*5290*/  SHF.L.U32 R24, R11, R26, RZ ;  /* 0x0000001a0b187219 */ /* 0x000fe200000006ff */
[----:B------:R-:W3:Y:S01]  /*52a0*/  LDC R27, c[0x0][0x638] ;  /* 0x00018e00ff1b7b82 */ /* 0x000ee20000000800 */
[----:B------:R-:W-:-:S07]  /*52b0*/  LOP3.LUT R23, RZ, R9, RZ, 0x33, !PT ;  /* 0x00000009ff177212 */ /* 0x000fce00078e33ff */
[----:B------:R-:W0:Y:S01]  /*52c0*/  LDC R30, c[0x0][0x610] ;  /* 0x00018400ff1e7b82 */ /* 0x000e220000000800 */
[----:B----4-:R-:W-:Y:S05]  /*52d0*/  @!P0 BRA `(.L_x_101) ;  /* 0x0000000000288947 */ /* 0x010fea0003800000 */
[----:B------:R-:W4:Y:S02]  /*52e0*/  LDC R11, c[0x0][0x64c] ;  /* 0x00019300ff0b7b82 */ /* 0x000f240000000800 */
[----:B----4-:R-:W-:-:S05]  /*52f0*/  IADD3 R11, P0, R18, R11, RZ ;  /* 0x0000000b120b7210 */ /* 0x010fca0007f1e0ff */
[----:B------:R-:W-:-:S04]  /*5300*/  IMAD.X R15, RZ, RZ, R7, P0 ;  /* 0x000000ffff0f7224 */ /* 0x000fc800000e0607 */
[----:B------:R-:W-:-:S04]  /*5310*/  IMAD.WIDE.U32 R6, R15, R28, RZ ;  /* 0x0000001c0f067225 */ /* 0x000fc800078e00ff */
[----:B0-----:R-:W-:-:S04]  /*5320*/  IMAD.WIDE.U32 R8, P0, R11, R29, R6 ;  /* 0x0000001d0b087225 */ /* 0x001fc80007800006 */
[----:B------:R-:W-:-:S04]  /*5330*/  IMAD.WIDE.U32 R6, R11, R28, RZ ;  /* 0x0000001c0b067225 */ /* 0x000fc800078e00ff */
[----:B------:R-:W-:Y:S01]  /*5340*/  IMAD.X R13, RZ, RZ, RZ, P0 ;  /* 0x000000ffff0d7224 */ /* 0x000fe200000e06ff */
[----:B------:R-:W-:Y:S01]  /*5350*/  IADD3 RZ, P0, R7, R8, RZ ;  /* 0x0000000807ff7210 */ /* 0x000fe20007f1e0ff */
[----:B------:R-:W-:-:S04]  /*5360*/  IMAD.MOV.U32 R12, RZ, RZ, R9 ;  /* 0x000000ffff0c7224 */ /* 0x000fc800078e0009 */
[----:B------:R-:W-:-:S08]  /*5370*/  IMAD.WIDE.U32.X R6, R15, R29, R12, P0 ;  /* 0x0000001d0f067225 */ /* 0x000fd000000e040c */
.L_x_101:
[----:B--2---:R-:W-:Y:S01]  /*5380*/  SHF.R.U64 R6, R6, R25, R7 ;  /* 0x0000001906067219 */ /* 0x004fe20000001207 */
[----:B0-----:R-:W-:Y:S01]  /*5390*/  VIADD R11, R20, 0xffffffff ;  /* 0xffffffff140b7836 */ /* 0x001fe20000000000 */
[----:B------:R-:W-:Y:S01]  /*53a0*/  LOP3.LUT R9, R14, R23, RZ, 0xc0, !PT ;  /* 0x000000170e097212 */ /* 0x000fe200078ec0ff */
[----:B------:R-:W-:Y:S02]  /*53b0*/  IMAD.MOV R17, RZ, RZ, -R17 ;  /* 0x000000ffff117224 */ /* 0x000fe400078e0a11 */
[----:B------:R-:W-:Y:S02]  /*53c0*/  IMAD.MOV R7, RZ, RZ, -R6 ;  /* 0x000000ffff077224 */ /* 0x000fe400078e0a06 */
[----:B------:R-:W-:Y:S01]  /*53d0*/  IMAD R24, R24, R6, R9 ;  /* 0x0000000618187224 */ /* 0x000fe200078e0209 */
[----:B------:R-:W-:Y:S01]  /*53e0*/  LOP3.LUT R9, R16, R11, RZ, 0xc0, !PT ;  /* 0x0000000b10097212 */ /* 0x000fe200078ec0ff */
[----:B-1----:R-:W-:Y:S02]  /*53f0*/  @P4 IMAD R21, R19, R17, R22 ;  /* 0x0000001113154224 */ /* 0x002fe400078e0216 */
[----:B---3--:R-:W-:-:S02]  /*5400*/  IMAD R6, R7, R27, R18 ;  /* 0x0000001b07067224 */ /* 0x008fc400078e0212 */
[----:B------:R-:W-:Y:S02]  /*5410*/  IMAD R24, R24, R30, R21 ;  /* 0x0000001e18187224 */ /* 0x000fe400078e0215 */
[----:B------:R-:W-:Y:S02]  /*5420*/  IMAD R9, R6, R20, R9 ;  /* 0x0000001406097224 */ /* 0x000fe400078e0209 */
[----:B------:R-:W-:-:S03]  /*5430*/  IMAD.MOV.U32 R7, RZ, RZ, 0x1 ;  /* 0x00000001ff077424 */ /* 0x000fc600078e00ff */
[----:B------:R-:W-:Y:S02]  /*5440*/  SEL R12, R9, R24, !P4 ;  /* 0x00000018090c7207 */ /* 0x000fe40006000000 */
[----:B------:R-:W-:-:S07]  /*5450*/  SEL R24, R24, R9, !P4 ;  /* 0x0000000918187207 */ /* 0x000fce0006000000 */
.L_x_99:
[----:B------:R-:W-:Y:S01]  /*5460*/  LOP3.LUT P0, RZ, R7, 0xff, RZ, 0xc0, !PT ;  /* 0x000000ff07ff7812 */ /* 0x000fe2000780c0ff */
[----:B-1234-:R-:W-:-:S12]  /*5470*/  IMAD.MOV.U32 R16, RZ, RZ, R24 ;  /* 0x000000ffff107224 */ /* 0x01efd800078e0018 */
[----:B------:R-:W-:Y:S05]  /*5480*/  @P0 BRA `(.L_x_102) ;  /* 0xffffffb800e00947 */ /* 0x000fea000383ffff */
[----:B------:R-:W-:Y:S05]  /*5490*/  EXIT ;  /* 0x000000000000794d */ /* 0x000fea0003800000 */
.L_x_4:
[----:B0-----:R-:W-:Y:S01]  /*54a0*/  ULDC.64 UR4, c[0x0][0x650] ;  /* 0x0001940000047ab9 */ /* 0x001fe20000000a00 */
        /* <DEDUP_REMOVED lines=25> */
.L_x_104:
[-CC-:B------:R-:W-:Y:S01]  /*5640*/  SHF.R.U64 R16, R14, R18.reuse, R15.reuse ;  /* 0x000000120e107219 */ /* 0x180fe2000000120f */
[----:B------:R-:W0:Y:S01]  /*5650*/  LDC R22, c[0x0][0x618] ;  /* 0x00018600ff167b82 */ /* 0x000e220000000800 */
[----:B------:R-:W-:Y:S01]  /*5660*/  SHF.R.U32.HI R7, RZ, R18, R15 ;  /* 0x00000012ff077219 */ /* 0x000fe2000001160f */
[----:B------:R-:W-:Y:S01]  /*5670*/  ULDC UR4, c[0x0][0x150] ;  /* 0x0000540000047ab9 */ /* 0x000fe20000000800 */
[----:B------:R-:W-:Y:S01]  /*5680*/  IADD3 R9, P0, RZ, -R16, RZ ;  /* 0x80000010ff097210 */ /* 0x000fe20007f1e0ff */
[----:B------:R-:W-:Y:S01]  /*5690*/  IMAD.MOV.U32 R10, RZ, RZ, R0 ;  /* 0x000000ffff0a7224 */ /* 0x000fe200078e0000 */
[----:B------:R-:W-:Y:S01]  /*56a0*/  I2FP.F32.U32 R12, R6 ;  /* 0x00000006000c7245 */ /* 0x000fe20000201000 */
[----:B------:R-:W-:Y:S02]  /*56b0*/  IMAD.MOV.U32 R11, RZ, RZ, R5 ;  /* 0x000000ffff0b7224 */ /* 0x000fe400078e0005 */
[----:B------:R-:W1:Y:S01]  /*56c0*/  LDC.64 R24, c[0x0][0x640] ;  /* 0x00019000ff187b82 */ /* 0x000e620000000a00 */
[----:B------:R-:W-:-:S02]  /*56d0*/  IMAD.X R7, RZ, RZ, ~R7, P0 ;  /* 0x000000ffff077224 */ /* 0x000fc400000e0e07 */
[----:B------:R-:W-:Y:S01]  /*56e0*/  FMUL R13, R12, UR4 ;  /* 0x000000040c0d7c20 */ /* 0x000fe20008400000 */
[----:B------:R-:W-:Y:S01]  /*56f0*/  IMAD.WIDE.U32 R10, R9, R20, R10 ;  /* 0x00000014090a7225 */ /* 0x000fe200078e000a */
[----:B------:R-:W-:-:S03]  /*5700*/  ULDC UR4, c[0x0][0x154] ;  /* 0x0000550000047ab9 */ /* 0x000fc60000000800 */
[----:B------:R-:W-:Y:S01]  /*5710*/  IMAD R12, R7, R20, RZ ;  /* 0x00000014070c7224 */ /* 0x000fe200078e02ff */
[----:B------:R-:W2:Y:S01]  /*5720*/  LDC R15, c[0x0][0x144] ;  /* 0x00005100ff0f7b82 */ /* 0x000ea20000000800 */
[----:B------:R-:W3:Y:S02]  /*5730*/  F2I.U32.TRUNC.NTZ R13, R13 ;  /* 0x0000000d000d7305 */ /* 0x000ee4000020f000 */
[----:B------:R-:W-:Y:S02]  /*5740*/  IMAD R7, R9, R21, R12 ;  /* 0x0000001509077224 */ /* 0x000fe400078e020c */
[----:B------:R-:W-:Y:S02]  /*5750*/  IMAD.MOV.U32 R12, RZ, RZ, 0x1 ;  /* 0x00000001ff0c7424 */ /* 0x000fe400078e00ff */
[----:B------:R-:W-:Y:S01]  /*5760*/  IMAD.IADD R7, R11, 0x1, R7 ;  /* 0x000000010b077824 */ /* 0x000fe200078e0207 */
[----:B------:R-:W4:Y:S04]  /*5770*/  LDC R18, c[0x0][0x608] ;  /* 0x00018200ff127b82 */ /* 0x000f280000000800 */
[----:B0-----:R-:W-:-:S02]  /*5780*/  SHF.R.U64 R14, R10, R22, R7 ;  /* 0x000000160a0e7219 */ /* 0x001fc40000001207 */
[----:B------:R-:W-:Y:S02]  /*5790*/  I2FP.F32.U32 R10, R8 ;  /* 0x00000008000a7245 */ /* 0x000fe40000201000 */
[----:B------:R-:W0:Y:S01]  /*57a0*/  LDC R23, c[0x0][0x658] ;  /* 0x00019600ff177b82 */ /* 0x000e220000000800 */
[----:B-1----:R-:W-:Y:S01]  /*57b0*/  ISETP.NE.U32.AND P0, PT, R24, RZ, PT ;  /* 0x000000ff1800720c */ /* 0x002fe20003f05070 */
[----:B---3--:R-:W-:Y:S01]  /*57c0*/  IMAD.MOV R9, RZ, RZ, -R13 ;  /* 0x000000ffff097224 */ /* 0x008fe200078e0a0d */
[----:B------:R-:W-:Y:S01]  /*57d0*/  SHF.R.U32.HI R7, RZ, R22, R7 ;  /* 0x00000016ff077219 */ /* 0x000fe20000011607 */
[----:B------:R-:W-:Y:S01]  /*57e0*/  FMUL R10, R10, UR4 ;  /* 0x000000040a0a7c20 */ /* 0x000fe20008400000 */
[----:B------:R-:W-:-:S03]  /*57f0*/  ISETP.NE.AND.EX P0, PT, R25, RZ, PT, P0 ;  /* 0x000000ff1900720c */ /* 0x000fc60003f05300 */
[----:B------:R-:W1:Y:S01]  /*5800*/  LDC R21, c[0x0][0x148] ;  /* 0x00005200ff157b82 */ /* 0x000e620000000800 */
[----:B--2---:R-:W-:Y:S01]  /*5810*/  IMAD R22, R15, R9, R6 ;  /* 0x000000090f167224 */ /* 0x004fe200078e0206 */
[----:B------:R2:W3:Y:S06]  /*5820*/  F2I.U32.TRUNC.NTZ R19, R10 ;  /* 0x0000000a00137305 */ /* 0x0004ec000020f000 */
[----:B------:R-:W1:Y:S01]  /*5830*/  LDC R20, c[0x0][0x600] ;  /* 0x00018000ff147b82 */ /* 0x000e620000000800 */
[-CC-:B----4-:R-:W-:Y:S02]  /*5840*/  SHF.R.U64 R17, R14, R18.reuse, R7.reuse ;  /* 0x000000120e117219 */ /* 0x190fe40000001207 */
[----:B------:R-:W-:Y:S01]  /*5850*/  SHF.R.U32.HI R6, RZ, R18, R7 ;  /* 0x00000012ff067219 */ /* 0x000fe20000011607 */
[----:B------:R-:W-:-:S04]  /*5860*/  IMAD.MOV.U32 R18, RZ, RZ, -0x1 ;  /* 0xffffffffff127424 */ /* 0x000fc800078e00ff */
[----:B------:R-:W4:Y:S01]  /*5870*/  LDC R26, c[0x0][0x648] ;  /* 0x00019200ff1a7b82 */ /* 0x000f220000000800 */
[-C--:B0-----:R-:W-:Y:S02]  /*5880*/  SHF.L.U32 R9, R18, R23.reuse, RZ ;  /* 0x0000001712097219 */ /* 0x081fe400000006ff */
[-CC-:B------:R-:W-:Y:S02]  /*5890*/  SHF.R.U64 R18, R17, R23.reuse, R6.reuse ;  /* 0x0000001711127219 */ /* 0x180fe40000001206 */
[-C--:B------:R-:W-:Y:S02]  /*58a0*/  SHF.R.U32.HI R7, RZ, R23.reuse, R6 ;  /* 0x00000017ff077219 */ /* 0x080fe40000011606 */
[----:B------:R-:W-:Y:S01]  /*58b0*/  SHF.L.U32 R23, R12, R23, RZ ;  /* 0x000000170c177219 */ /* 0x000fe200000006ff */
[----:B------:R-:W0:Y:S01]  /*58c0*/  LDC R27, c[0x0][0x638] ;  /* 0x00018e00ff1b7b82 */ /* 0x000e220000000800 */
[----:B------:R-:W-:Y:S01]  /*58d0*/  LOP3.LUT R28, RZ, R9, RZ, 0x33, !PT ;  /* 0x00000009ff1c7212 */ /* 0x000fe200078e33ff */
[----:B------:R-:W-:-:S06]  /*58e0*/  IMAD.MOV.U32 R6, RZ, RZ, R18 ;  /* 0x000000ffff067224 */ /* 0x000fcc00078e0012 */
[----:B------:R-:W0:Y:S01]  /*58f0*/  LDC R29, c[0x0][0x610] ;  /* 0x00018400ff1d7b82 */ /* 0x000e220000000800 */
[----:B--23--:R-:W-:Y:S05]  /*5900*/  @!P0 BRA `(.L_x_105) ;  /* 0x0000000000288947 */ /* 0x00cfea0003800000 */
[----:B------:R-:W2:Y:S02]  /*5910*/  LDC R9, c[0x0][0x64c] ;  /* 0x00019300ff097b82 */ /* 0x000ea40000000800 */
[----:B--2---:R-:W-:-:S05]  /*5920*/  IADD3 R9, P0, R18, R9, RZ ;  /* 0x0000000912097210 */ /* 0x004fca0007f1e0ff */
        /* <DEDUP_REMOVED lines=8> */
.L_x_105:
[----:B----4-:R-:W-:Y:S01]  /*59b0*/  SHF.R.U64 R7, R6, R26, R7 ;  /* 0x0000001a06077219 */ /* 0x010fe20000001207 */
[----:B-1----:R-:W-:Y:S01]  /*59c0*/  VIADD R11, R20, 0xffffffff ;  /* 0xffffffff140b7836 */ /* 0x002fe20000000000 */
[----:B------:R-:W-:Y:S01]  /*59d0*/  LOP3.LUT R6, R17, R28, RZ, 0xc0, !PT ;  /* 0x0000001c11067212 */ /* 0x000fe200078ec0ff */
[----:B------:R-:W-:Y:S02]  /*59e0*/  IMAD.MOV R19, RZ, RZ, -R19 ;  /* 0x000000ffff137224 */ /* 0x000fe400078e0a13 */
[----:B------:R-:W-:Y:S01]  /*59f0*/  IMAD.MOV R9, RZ, RZ, -R7 ;  /* 0x000000ffff097224 */ /* 0x000fe200078e0a07 */
[----:B------:R-:W-:Y:S01]  /*5a00*/  LOP3.LUT R11, R14, R11, RZ, 0xc0, !PT ;  /* 0x0000000b0e0b7212 */ /* 0x000fe200078ec0ff */
[----:B------:R-:W-:Y:S02]  /*5a10*/  @P4 IMAD R22, R21, R19, R8 ;  /* 0x0000001315164224 */ /* 0x000fe400078e0208 */
[----:B------:R-:W-:Y:S02]  /*5a20*/  IMAD R7, R23, R7, R6 ;  /* 0x0000000717077224 */ /* 0x000fe400078e0206 */
[----:B0-----:R-:W-:-:S02]  /*5a30*/  IMAD R6, R9, R27, R18 ;  /* 0x0000001b09067224 */ /* 0x001fc400078e0212 */
[----:B------:R-:W-:Y:S02]  /*5a40*/  IMAD R14, R7, R29, R22 ;  /* 0x0000001d070e7224 */ /* 0x000fe400078e0216 */
[----:B------:R-:W-:Y:S02]  /*5a50*/  IMAD R7, R6, R20, R11 ;  /* 0x0000001406077224 */ /* 0x000fe400078e020b */
[----:B------:R-:W-:Y:S02]  /*5a60*/  IMAD.MOV.U32 R10, RZ, RZ, 0x1 ;  /* 0x00000001ff0a7424 */ /* 0x000fe400078e00ff */
[----:B------:R-:W-:Y:S01]  /*5a70*/  IMAD.MOV.U32 R9, RZ, RZ, R16 ;  /* 0x000000ffff097224 */ /* 0x000fe200078e0010 */
[----:B------:R-:W-:Y:S02]  /*5a80*/  SEL R17, R7, R14, !P4 ;  /* 0x0000000e07117207 */ /* 0x000fe40006000000 */
[----:B------:R-:W-:-:S07]  /*5a90*/  SEL R14, R14, R7, !P4 ;  /* 0x000000070e0e7207 */ /* 0x000fce0006000000 */
.L_x_103:
[----:B------:R-:W-:-:S08]  /*5aa0*/  NOP ;  /* 0x0000000000007918 */ /* 0x000fd00000000000 */
[----:B------:R-:W0:-:S00]  /*5ab0*/  USETMAXREG.DEALLOC.CTAPOOL 0x28 ;  /* 0x00000028000079c8 */ /* 0x000e0000080e0500 */
[----:B0-----:R-:W-:-:S13]  /*5ac0*/  ISETP.NE.AND P0, PT, R3, RZ, PT ;  /* 0x000000ff0300720c */ /* 0x001fda0003f05270 */
[----:B------:R-:W-:Y:S05]  /*5ad0*/  @P0 EXIT ;  /* 0x000000000000094d */ /* 0x000fea0003800000 */
[----:B------:R-:W-:Y:S01]  /*5ae0*/  LOP3.LUT P0, RZ, R10, 0xff, RZ, 0xc0, !PT ;  /* 0x000000ff0aff7812 */ /* 0x000fe2000780c0ff */
[----:B------:R-:W-:Y:S02]  /*5af0*/  IMAD.MOV.U32 R10, RZ, RZ, 0x1 ;  /* 0x00000001ff0a7424 */ /* 0x000fe400078e00ff */
[----:B------:R-:W-:-:S10]  /*5b00*/  IMAD.MOV.U32 R13, RZ, RZ, RZ ;  /* 0x000000ffff0d7224 */ /* 0x000fd400078e00ff */
[----:B------:R-:W-:Y:S05]  /*5b10*/  @!P0 BRA `(.L_x_106) ;  /* 0x0000000c00388947 */ /* 0x000fea0003800000 */
[----:B------:R-:W0:Y:S01]  /*5b20*/  LDC R3, c[0x0][0x28c] ;  /* 0x0000a300ff037b82 */ /* 0x000e220000000800 */
[----:B------:R-:W-:Y:S01]  /*5b30*/  ULDC UR5, c[0x0][0x600] ;  /* 0x0001800000057ab9 */ /* 0x000fe20000000800 */
[----:B------:R-:W-:Y:S01]  /*5b40*/  ULDC UR4, c[0x0][0xc] ;  /* 0x0000030000047ab9 */ /* 0x000fe20000000800 */
[----:B------:R-:W-:Y:S01]  /*5b50*/  UIADD3 UR16, UR5, -0x1, URZ ;  /* 0xffffffff05107890 */ /* 0x000fe2000fffe03f */
[C---:B------:R-:W-:Y:S01]  /*5b60*/  LOP3.LUT P2, RZ, R2.reuse, 0x7f, RZ, 0xc0, !PT ;  /* 0x0000007f02ff7812 */ /* 0x040fe2000784c0ff */
[----:B------:R-:W-:Y:S01]  /*5b70*/  ULDC UR6, c[0x0][0x658] ;  /* 0x0001960000067ab9 */ /* 0x000fe20000000800 */
[----:B------:R-:W-:Y:S01]  /*5b80*/  ULDC UR5, c[0x0][0x10] ;  /* 0x0000040000057ab9 */ /* 0x000fe20000000800 */
[----:B------:R-:W-:Y:S01]  /*5b90*/  UMOV UR7, 0xffffffff ;  /* 0xffffffff00077882 */ /* 0x000fe20000000000 */
[----:B------:R-:W-:Y:S01]  /*5ba0*/  UMOV UR8, 0x1 ;  /* 0x0000000100087882 */ /* 0x000fe20000000000 */
[----:B------:R-:W-:Y:S01]  /*5bb0*/  UIMAD.WIDE.U32 UR4, UR4, UR5, URZ ;  /* 0x00000005040472a5 */ /* 0x000fe2000f8e003f */
[----:B------:R-:W-:Y:S01]  /*5bc0*/  LOP3.LUT P0, RZ, R2, 0x1f, RZ, 0xc0, !PT ;  /* 0x0000001f02ff7812 */ /* 0x000fe2000780c0ff */
[----:B------:R-:W-:Y:S01]  /*5bd0*/  USHF.L.U32 UR7, UR7, UR6, URZ ;  /* 0x0000000607077299 */ /* 0x000fe2000800063f */
[----:B------:R-:W-:Y:S01]  /*5be0*/  BSSY B0, `(.L_x_106) ;  /* 0x00000c1000007945 */ /* 0x000fe20003800000 */
[----:B------:R-:W-:Y:S01]  /*5bf0*/  USHF.L.U32 UR18, UR8, UR6, URZ ;  /* 0x0000000608127299 */ /* 0x000fe2000800063f */
[----:B------:R-:W-:Y:S01]  /*5c00*/  IMAD.MOV.U32 R15, RZ, RZ, 0x1 ;  /* 0x00000001ff0f7424 */ /* 0x000fe200078e00ff */
[----:B------:R-:W-:Y:S01]  /*5c10*/  LOP3.LUT R16, R4, 0x2, RZ, 0xfc, !PT ;  /* 0x0000000204107812 */ /* 0x000fe200078efcff */
[----:B------:R-:W-:Y:S01]  /*5c20*/  ULDC UR6, c[0x0][0x14] ;  /* 0x0000050000067ab9 */ /* 0x000fe20000000800 */
[----:B------:R-:W-:Y:S01]  /*5c30*/  PLOP3.LUT P0, PT, P0, P2, PT, 0x8a, 0x0 ;  /* 0x000000000000781c */ /* 0x000fe20000705172 */
[----:B------:R-:W-:Y:S01]  /*5c40*/  UIMAD.WIDE.U32 UR20, UR4, UR6, URZ ;  /* 0x00000006041472a5 */ /* 0x000fe2000f8e003f */
[----:B------:R-:W-:Y:S01]  /*5c50*/  IMAD.MOV.U32 R10, RZ, RZ, 0x1 ;  /* 0x00000001ff0a7424 */ /* 0x000fe200078e00ff */
[----:B------:R-:W-:Y:S01]  /*5c60*/  UIMAD UR13, UR5, UR6, URZ ;  /* 0x00000006050d72a4 */ /* 0x000fe2000f8e023f */
[----:B------:R-:W-:Y:S01]  /*5c70*/  IMAD.MOV.U32 R13, RZ, RZ, RZ ;  /* 0x000000ffff0d7224 */ /* 0x000fe200078e00ff */
[----:B------:R-:W-:Y:S01]  /*5c80*/  ULOP3.LUT UR17, URZ, UR7, URZ, 0x33, !UPT ;  /* 0x000000073f117292 */ /* 0x000fe2000f8e333f */
[----:B0-----:R-:W-:Y:S01]  /*5c90*/  VIADD R3, R3, 0x7f ;  /* 0x0000007f03037836 */ /* 0x001fe20000000000 */
[----:B------:R-:W-:Y:S01]  /*5ca0*/  UIADD3 UR13, UR21, UR13, URZ ;  /* 0x0000000d150d7290 */ /* 0x000fe2000fffe03f */
[----:B------:R-:W-:-:S03]  /*5cb0*/  ULDC.64 UR22, c[0x0][0x198] ;  /* 0x0000660000167ab9 */ /* 0x000fc60000000a00 */
[----:B------:R-:W-:-:S04]  /*5cc0*/  SHF.R.S32.HI R6, RZ, 0x1f, R3 ;  /* 0x0000001fff067819 */ /* 0x000fc80000011403 */
[----:B------:R-:W-:-:S04]  /*5cd0*/  LEA.HI R6, R6, R3, RZ, 0x7 ;  /* 0x0000000306067211 */ /* 0x000fc800078f38ff */
[----:B------:R-:W-:-:S05]  /*5ce0*/  SHF.R.S32.HI R12, RZ, 0x7, R6 ;  /* 0x00000007ff0c7819 */ /* 0x000fca0000011406 */
[----:B------:R-:W-:-:S07]  /*5cf0*/  VIADD R11, R12, 0x1 ;  /* 0x000000010c0b7836 */ /* 0x000fce0000000000 */
.L_x_118:
[----:B------:R-:W-:-:S03]  /*5d00*/  UMOV UR4, 0xffffffff ;  /* 0xffffffff00047882 */ /* 0x000fc60000000000 */
[----:B------:R-:W-:Y:S05]  /*5d10*/  BRA.DIV UR4, `(.L_x_107) ;  /* 0x00000012045c7947 */ /* 0x000fea000b800000 */
[----:B------:R-:W-:-:S13]  /*5d20*/  ELECT P1, URZ, PT ;  /* 0x00000000003f782f */ /* 0x000fda0003820000 */
.L_x_134:
[----:B------:R-:W0:Y:S01]  /*5d30*/  LDC R2, c[0x0][0x28c] ;  /* 0x0000a300ff027b82 */ /* 0x000e220000000800 */
[----:B------:R-:W-:Y:S01]  /*5d40*/  BSSY B1, `(.L_x_108) ;  /* 0x0000037000017945 */ /* 0x000fe20003800000 */
[----:B0-----:R-:W-:-:S13]  /*5d50*/  ISETP.LT.OR P1, PT, R2, 0x1, !P1 ;  /* 0x000000010200780c */ /* 0x001fda0004f21670 */
[----:B------:R-:W-:Y:S05]  /*5d60*/  @P1 BRA `(.L_x_109) ;  /* 0x0000000000d01947 */ /* 0x000fea0003800000 */
[----:B------:R-:W-:Y:S02]  /*5d70*/  IMAD.SHL.U32 R17, R17, 0x40, RZ ;  /* 0x0000004011117824 */ /* 0x000fe400078e00ff */
[----:B------:R-:W-:Y:S02]  /*5d80*/  IMAD.SHL.U32 R14, R14, 0x80, RZ ;  /* 0x000000800e0e7824 */ /* 0x000fe400078e00ff */
[----:B------:R-:W-:Y:S02]  /*5d90*/  IMAD.MOV.U32 R20, RZ, RZ, RZ ;  /* 0x000000ffff147224 */ /* 0x000fe400078e00ff */
[----:B------:R-:W-:Y:S02]  /*5da0*/  IMAD.MOV.U32 R2, RZ, RZ, R11 ;  /* 0x000000ffff027224 */ /* 0x000fe400078e000b */
[----:B------:R-:W-:Y:S02]  /*5db0*/  IMAD.MOV.U32 R3, RZ, RZ, R10 ;  /* 0x000000ffff037224 */ /* 0x000fe400078e000a */
[----:B------:R-:W-:-:S07]  /*5dc0*/  IMAD.MOV.U32 R6, RZ, RZ, R13 ;  /* 0x000000ffff067224 */ /* 0x000fce00078e000d */
.L_x_113:
[----:B------:R-:W0:Y:S01]  /*5dd0*/  S2R R8, SR_CgaCtaId ;  /* 0x0000000000087919 */ /* 0x000e220000008800 */
[----:B------:R-:W-:-:S04]  /*5de0*/  MOV R7, 0x400 ;  /* 0x0000040000077802 */ /* 0x000fc80000000f00 */
[----:B0-----:R-:W-:Y:S02]  /*5df0*/  LEA R19, R8, R7, 0x18 ;  /* 0x0000000708137211 */ /* 0x001fe400078ec0ff */
[----:B------:R-:W-:Y:S01]  /*5e00*/  SHF.L.U32 R7, R3, 0x1f, RZ ;  /* 0x0000001f03077819 */ /* 0x000fe200000006ff */
[----:B------:R-:W0:Y:S02]  /*5e10*/  @!P2 LDC R8, c[0x0][0x500] ;  /* 0x00014000ff08ab82 */ /* 0x000e240000000800 */
[----:B------:R-:W-:-:S04]  /*5e20*/  IMAD R18, R6, 0x8, R19 ;  /* 0x0000000806127824 */ /* 0x000fc800078e0213 */
[----:B------:R-:W1:Y:S02]  /*5e30*/  SYNCS.PHASECHK.TRANS64.TRYWAIT P1, [R18+URZ+0x48], R7 ;  /* 0x00004807120075a7 */ /* 0x000e64000802017f */
[----:B-1----:R-:W-:Y:S05]  /*5e40*/  @!P1 BRA `(.L_x_110) ;  /* 0x0000001000309947 */ /* 0x002fea0003800000 */
.L_x_135:
[----:B-1----:R-:W-:Y:S01]  /*5e50*/  PRMT R7, R16, 0x9910, RZ ;  /* 0x0000991010077816 */ /* 0x002fe200000000ff */
[----:B0-----:R0:W-:Y:S03]  /*5e60*/  @!P2 SYNCS.ARRIVE.TRANS64 RZ, [R18+URZ], R8 ;  /* 0x0000000812ffa9a7 */ /* 0x0011e6000800003f */
[----:B------:R-:W-:-:S13]  /*5e70*/  ISETP.NE.AND P1, PT, R7, 0x2, PT ;  /* 0x000000020700780c */ /* 0x000fda0003f25270 */
[----:B0-----:R-:W-:Y:S05]  /*5e80*/  @P1 BRA `(.L_x_111) ;  /* 0x0000000000041947 */ /* 0x001fea0003800000 */
[----:B------:R-:W-:Y:S01]  /*5e90*/  BPT.TRAP 0x1 ;  /* 0x000000040000795c */ /* 0x000fe20000300000 */
.L_x_111:
[----:B------:R-:W-:Y:S05]  /*5ea0*/  @P0 BRA `(.L_x_112) ;  /* 0x0000000000040947 */ /* 0x000fea0003800000 */
[----:B------:R-:W-:Y:S01]  /*5eb0*/  BPT.TRAP 0x1 ;  /* 0x000000040000795c */ /* 0x000fe20000300000 */
.L_x_112:
[--C-:B------:R-:W-:Y:S01]  /*5ec0*/  IMAD R7, R6, 0x4000, R19.reuse ;  /* 0x0000400006077824 */ /* 0x100fe200078e0213 */
[----:B------:R-:W-:Y:S01]  /*5ed0*/  R2UR UR9, R18 ;  /* 0x00000000120972ca */ /* 0x000fe200000e0000 */
[----:B------:R-:W-:Y:S01]  /*5ee0*/  IMAD R19, R6, 0x2000, R19 ;  /* 0x0000200006137824 */ /* 0x000fe200078e0213 */
[----:B------:R-:W-:Y:S01]  /*5ef0*/  UIADD3 UR4, UP0, UR22, 0xf0, URZ ;  /* 0x000000f016047890 */ /* 0x000fe2000ff1e03f */
[----:B------:R-:W-:Y:S01]  /*5f00*/  VIADD R2, R2, 0xffffffff ;  /* 0xffffffff02027836 */ /* 0x000fe20000000000 */
[----:B------:R-:W-:Y:S01]  /*5f10*/  R2UR UR5, R7 ;  /* 0x00000000070572ca */ /* 0x000fe200000e0000 */
[----:B------:R-:W-:Y:S01]  /*5f20*/  UIADD3 UR24, UP1, UR22, 0x1f0, URZ ;  /* 0x000001f016187890 */ /* 0x000fe2000ff3e03f */
[----:B------:R-:W-:Y:S01]  /*5f30*/  R2UR UR8, R19 ;  /* 0x00000000130872ca */ /* 0x000fe200000e0000 */
[----:B------:R-:W-:Y:S01]  /*5f40*/  VIADD R6, R6, 0x1 ;  /* 0x0000000106067836 */ /* 0x000fe20000000000 */
[----:B------:R-:W-:Y:S01]  /*5f50*/  R2UR UR11, R14 ;  /* 0x000000000e0b72ca */ /* 0x000fe200000e0000 */
[----:B------:R-:W-:Y:S01]  /*5f60*/  UIADD3.X UR25, URZ, UR23, URZ, UP1, !UPT ;  /* 0x000000173f197290 */ /* 0x000fe20008ffe43f */
[C---:B------:R-:W-:Y:S01]  /*5f70*/  R2UR UR10, R20.reuse ;  /* 0x00000000140a72ca */ /* 0x040fe200000e0000 */
[----:B------:R-:W-:Y:S01]  /*5f80*/  UMOV UR6, 0x0 ;  /* 0x0000000000067882 */ /* 0x000fe20000000000 */
[----:B------:R-:W-:Y:S01]  /*5f90*/  R2UR UR12, R9 ;  /* 0x00000000090c72ca */ /* 0x000fe200000e0000 */
[----:B------:R-:W-:Y:S01]  /*5fa0*/  UMOV UR7, 0x10000000 ;  /* 0x1000000000077882 */ /* 0x000fe20000000000 */
[----:B------:R-:W-:Y:S01]  /*5fb0*/  R2UR UR19, R17 ;  /* 0x00000000111372ca */ /* 0x000fe200000e0000 */
[----:B------:R-:W-:Y:S01]  /*5fc0*/  VIADD R20, R20, 0x80 ;  /* 0x0000008014147836 */ /* 0x000fe20000000000 */
[----:B------:R-:W-:Y:S01]  /*5fd0*/  ISETP.GT.AND P3, PT, R2, 0x1, PT ;  /* 0x000000010200780c */ /* 0x000fe20003f64270 */
[----:B------:R-:W-:Y:S01]  /*5fe0*/  UIADD3 UR14, UR5, 0x180, URZ ;  /* 0x00000180050e7890 */ /* 0x000fe2000fffe03f */
[----:B------:R-:W-:Y:S01]  /*5ff0*/  ISETP.NE.AND P1, PT, R6, 0x9, PT ;  /* 0x000000090600780c */ /* 0x000fe20003f25270 */
[----:B------:R-:W-:-:S02]  /*6000*/  UIADD3.X UR5, URZ, UR23, URZ, UP0, !UPT ;  /* 0x000000173f057290 */ /* 0x000fc400087fe43f */
[----:B------:R-:W-:Y:S01]  /*6010*/  UIADD3 UR15, UR8, 0x24180, URZ ;  /* 0x00024180080f7890 */ /* 0x000fe2000fffe03f */
[----:B------:R-:W-:Y:S02]  /*6020*/  SEL R8, RZ, 0x1, P1 ;  /* 0x00000001ff087807 */ /* 0x000fe40000800000 */
[----:B------:R-:W-:Y:S01]  /*6030*/  UMOV UR8, UR14 ;  /* 0x0000000e00087c82 */ /* 0x000fe20008000000 */
[----:B------:R-:W-:Y:S02]  /*6040*/  SEL R6, R6, RZ, P1 ;  /* 0x000000ff06067207 */ /* 0x000fe40000800000 */
[----:B------:R-:W-:Y:S01]  /*6050*/  LOP3.LUT R3, R3, R8, RZ, 0x3c, !PT ;  /* 0x0000000803037212 */ /* 0x000fe200078e3cff */
[----:B------:R0:W-:Y:S02]  /*6060*/  UTMALDG.3D [UR8], [UR4], desc[UR6] ;  /* 0x00000608040075b4 */ /* 0x0001e40008011000 */
[----:B0-----:R-:W-:Y:S01]  /*6070*/  UMOV UR8, UR15 ;  /* 0x0000000f00087c82 */ /* 0x001fe20008000000 */
[----:B------:R-:W-:-:S02]  /*6080*/  UMOV UR11, UR19 ;  /* 0x00000013000b7c82 */ /* 0x000fc40008000000 */
[----:B------:R0:W-:Y:S02]  /*6090*/  UTMALDG.3D [UR8], [UR24], desc[UR6] ;  /* 0x00000608180075b4 */ /* 0x0001e40008011000 */
[----:B0-----:R-:W-:Y:S05]  /*60a0*/  @P3 BRA `(.L_x_113) ;  /* 0xfffffffc00483947 */ /* 0x001fea000383ffff */
.L_x_109:
[----:B------:R-:W-:Y:S05]  /*60b0*/  BSYNC B1 ;  /* 0x0000000000017941 */ /* 0x000fea0003800000 */
.L_x_108:
[----:B------:R-:W-:Y:S01]  /*60c0*/  LOP3.LUT P3, RZ, R15, 0xff, RZ, 0xc0, !PT ;  /* 0x000000ff0fff7812 */ /* 0x000fe2000786c0ff */
[----:B------:R-:W-:Y:S01]  /*60d0*/  IMAD.IADD R6, R12, 0x1, R13 ;  /* 0x000000010c067824 */ /* 0x000fe200078e020d */
[----:B------:R-:W-:Y:S01]  /*60e0*/  IADD3 R0, P5, R0, UR20, RZ ;  /* 0x0000001400007c10 */ /* 0x000fe2000ffbe0ff */
[----:B------:R-:W-:Y:S01]  /*60f0*/  ULDC.64 UR4, c[0x0][0x650] ;  /* 0x0001940000047ab9 */ /* 0x000fe20000000a00 */
[----:B------:R-:W-:Y:S01]  /*6100*/  BSSY B1, `(.L_x_114) ;  /* 0x000006c000017945 */ /* 0x000fe20003800000 */
[----:B------:R-:W-:Y:S01]  /*6110*/  IMAD.MOV.U32 R14, RZ, RZ, -0x1 ;  /* 0xffffffffff0e7424 */ /* 0x000fe200078e00ff */
[----:B------:R-:W-:Y:S01]  /*6120*/  ISETP.GT.U32.AND P1, PT, R6, 0x8, PT ;  /* 0x000000080600780c */ /* 0x000fe20003f24070 */
[----:B------:R-:W-:Y:S01]  /*6130*/  IMAD.MOV.U32 R17, RZ, RZ, -0x1 ;  /* 0xffffffffff117424 */ /* 0x000fe200078e00ff */
[----:B------:R-:W-:Y:S01]  /*6140*/  IADD3.X R5, R5, UR13, RZ, P5, !PT ;  /* 0x0000000d05057c10 */ /* 0x000fe2000affe4ff */
[----:B------:R-:W-:Y:S01]  /*6150*/  IMAD.MOV.U32 R9, RZ, RZ, -0x1 ;  /* 0xffffffffff097424 */ /* 0x000fe200078e00ff */
[----:B------:R-:W-:-:S02]  /*6160*/  ISETP.LT.U32.AND P1, PT, R12, 0x9, P1 ;  /* 0x000000090c00780c */ /* 0x000fc40000f21070 */
[----:B------:R-:W-:Y:S01]  /*6170*/  PRMT R15, RZ, 0x7610, R15 ;  /* 0x00007610ff0f7816 */ /* 0x000fe2000000000f */
[----:B------:R-:W0:Y:S01]  /*6180*/  @P3 S2R R3, SR_CgaCtaId ;  /* 0x0000000000033919 */ /* 0x000e220000008800 */
[----:B------:R-:W-:-:S04]  /*6190*/  @P3 MOV R2, 0x400 ;  /* 0x0000040000023802 */ /* 0x000fc80000000f00 */
[----:B0-----:R-:W-:Y:S01]  /*61a0*/  @P3 LEA R7, R3, R2, 0x18 ;  /* 0x0000000203073211 */ /* 0x001fe200078ec0ff */
[----:B------:R-:W-:-:S03]  /*61b0*/  IMAD.WIDE.U32 R2, R6, 0x38e38e39, RZ ;  /* 0x38e38e3906027825 */ /* 0x000fc600078e00ff */
[----:B------:R0:W-:Y:S01]  /*61c0*/  @P3 SYNCS.ARRIVE.TRANS64.A1T0 RZ, [R7+URZ+0xa8], RZ ;  /* 0x0000a8ff07ff39a7 */ /* 0x0001e2000810003f */
[----:B------:R-:W-:Y:S02]  /*61d0*/  ISETP.GE.U32.AND P3, PT, R12, 0x9, PT ;  /* 0x000000090c00780c */ /* 0x000fe40003f66070 */
[----:B------:R-:W-:Y:S02]  /*61e0*/  PRMT R2, RZ, 0x7610, R2 ;  /* 0x00007610ff027816 */ /* 0x000fe40000000002 */
[----:B0-----:R-:W-:Y:S02]  /*61f0*/  SHF.R.U32.HI R7, RZ, 0x1, R3 ;  /* 0x00000001ff077819 */ /* 0x001fe40000011603 */
[----:B------:R-:W-:Y:S02]  /*6200*/  SEL R3, RZ, 0x1, !P1 ;  /* 0x00000001ff037807 */ /* 0x000fe40004800000 */
[----:B------:R-:W-:Y:S01]  /*6210*/  ISETP.GE.U32.AND P1, PT, R0, UR4, PT ;  /* 0x0000000400007c0c */ /* 0x000fe2000bf26070 */
[----:B------:R-:W-:Y:S01]  /*6220*/  IMAD R13, R7, -0x9, R6 ;  /* 0xfffffff7070d7824 */ /* 0x000fe200078e0206 */
[----:B------:R-:W-:-:S02]  /*6230*/  LOP3.LUT R10, R10, R3, RZ, 0x3c, !PT ;  /* 0x000000030a0a7212 */ /* 0x000fc400078e3cff */
[----:B------:R-:W-:Y:S02]  /*6240*/  ISETP.GE.U32.AND.EX P1, PT, R5, UR5, PT, P1 ;  /* 0x0000000505007c0c */ /* 0x000fe4000bf26110 */
[----:B------:R-:W-:-:S11]  /*6250*/  @P3 LOP3.LUT R10, R10, 0x1, R7, 0x78, !PT ;  /* 0x000000010a0a3812 */ /* 0x000fd600078e7807 */
[----:B------:R-:W-:Y:S05]  /*6260*/  @P1 BRA `(.L_x_115) ;  /* 0x0000000400541947 */ /* 0x000fea0003800000 */
[----:B------:R-:W-:Y:S01]  /*6270*/  ULDC.64 UR4, c[0x0][0x628] ;  /* 0x00018a0000047ab9 */ /* 0x000fe20000000a00 */
[----:B------:R-:W0:Y:S01]  /*6280*/  S2R R17, SR_CTAID.X ;  /* 0x0000000000117919 */ /* 0x000e220000002500 */
[----:B------:R-:W-:Y:S01]  /*6290*/  ISETP.NE.U32.AND P1, PT, RZ, UR4, PT ;  /* 0x00000004ff007c0c */ /* 0x000fe2000bf25070 */
[----:B------:R-:W-:Y:S01]  /*62a0*/  ULDC UR7, c[0x0][0x630] ;  /* 0x00018c0000077ab9 */ /* 0x000fe20000000800 */
[----:B------:R-:W-:Y:S01]  /*62b0*/  IMAD.MOV.U32 R2, RZ, RZ, R0 ;  /* 0x000000ffff027224 */ /* 0x000fe200078e0000 */
[----:B------:R-:W1:Y:S01]  /*62c0*/  S2R R14, SR_CTAID.Y ;  /* 0x00000000000e7919 */ /* 0x000e620000002600 */
[----:B------:R-:W-:Y:S01]  /*62d0*/  ISETP.NE.AND.EX P1, PT, RZ, UR5, PT, P1 ;  /* 0x00000005ff007c0c */ /* 0x000fe2000bf25310 */
[----:B------:R-:W-:-:S12]  /*62e0*/  IMAD.MOV.U32 R3, RZ, RZ, R5 ;  /* 0x000000ffff037224 */ /* 0x000fd800078e0005 */
[----:B------:R-:W-:Y:S05]  /*62f0*/  @!P1 BRA `(.L_x_116) ;  /* 0x0000000000289947 */ /* 0x000fea0003800000 */
[----:B------:R-:W-:Y:S02]  /*6300*/  ULDC UR6, c[0x0][0x634] ;  /* 0x00018d0000067ab9 */ /* 0x000fe40000000800 */
[----:B------:R-:W-:-:S05]  /*6310*/  IADD3 R9, P1, R0, UR6, RZ ;  /* 0x0000000600097c10 */ /* 0x000fca000ff3e0ff */
[----:B------:R-:W-:-:S04]  /*6320*/  IMAD.X R19, RZ, RZ, R5, P1 ;  /* 0x000000ffff137224 */ /* 0x000fc800008e0605 */
[----:B------:R-:W-:-:S04]  /*6330*/  IMAD.WIDE.U32 R6, R19, UR4, RZ ;  /* 0x0000000413067c25 */ /* 0x000fc8000f8e00ff */
[----:B------:R-:W-:-:S04]  /*6340*/  IMAD.WIDE.U32 R6, P1, R9, UR5, R6 ;  /* 0x0000000509067c25 */ /* 0x000fc8000f820006 */
[----:B------:R-:W-:-:S04]  /*6350*/  IMAD.WIDE.U32 R8, R9, UR4, RZ ;  /* 0x0000000409087c25 */ /* 0x000fc8000f8e00ff */
[----:B------:R-:W-:Y:S01]  /*6360*/  IMAD.X R3, RZ, RZ, RZ, P1 ;  /* 0x000000ffff037224 */ /* 0x000fe200008e06ff */
[----:B------:R-:W-:Y:S01]  /*6370*/  IADD3 RZ, P1, R9, R6, RZ ;  /* 0x0000000609ff7210 */ /* 0x000fe20007f3e0ff */
[----:B------:R-:W-:-:S04]  /*6380*/  IMAD.MOV.U32 R2, RZ, RZ, R7 ;  /* 0x000000ffff027224 */ /* 0x000fc800078e0007 */
[----:B------:R-:W-:-:S08]  /*6390*/  IMAD.WIDE.U32.X R2, R19, UR5, R2, P1 ;  /* 0x0000000513027c25 */ /* 0x000fd000088e0402 */
.L_x_116:
[--C-:B------:R-:W-:Y:S01]  /*63a0*/  SHF.R.U64 R8, R2, UR7, R3.reuse ;  /* 0x0000000702087c19 */ /* 0x100fe20008001203 */
[----:B------:R-:W-:Y:S01]  /*63b0*/  ULDC.64 UR4, c[0x0][0x620] ;  /* 0x0001880000047ab9 */ /* 0x000fe20000000a00 */
[----:B------:R-:W-:Y:S01]  /*63c0*/  SHF.R.U32.HI R2, RZ, UR7, R3 ;  /* 0x00000007ff027c19 */ /* 0x000fe20008011603 */
[----:B------:R-:W-:Y:S01]  /*63d0*/  IMAD.MOV.U32 R3, RZ, RZ, R5 ;  /* 0x000000ffff037224 */ /* 0x000fe200078e0005 */
[----:B------:R-:W-:Y:S01]  /*63e0*/  IADD3 R7, P1, RZ, -R8, RZ ;  /* 0x80000008ff077210 */ /* 0x000fe20007f3e0ff */
[----:B------:R-:W2:Y:S01]  /*63f0*/  LDC R22, c[0x0][0x144] ;  /* 0x00005100ff167b82 */ /* 0x000ea20000000800 */
[----:B0-----:R-:W-:Y:S01]  /*6400*/  I2FP.F32.U32 R9, R17 ;  /* 0x0000001100097245 */ /* 0x001fe20000201000 */
[----:B------:R-:W-:Y:S01]  /*6410*/  ULDC.64 UR8, c[0x0][0x640] ;  /* 0x0001900000087ab9 */ /* 0x000fe20000000a00 */
[----:B------:R-:W-:Y:S01]  /*6420*/  ULDC UR6, c[0x0][0x608] ;  /* 0x0001820000067ab9 */ /* 0x000fe20000000800 */
[----:B------:R-:W-:Y:S01]  /*6430*/  IMAD.X R2, RZ, RZ, ~R2, P1 ;  /* 0x000000ffff027224 */ /* 0x000fe200008e0e02 */
[----:B------:R-:W-:-:S03]  /*6440*/  ISETP.NE.U32.AND P1, PT, RZ, UR8, PT ;  /* 0x00000008ff007c0c */ /* 0x000fc6000bf25070 */
[----:B------:R-:W-:Y:S01]  /*6450*/  IMAD R6, R2, UR4, RZ ;  /* 0x0000000402067c24 */ /* 0x000fe2000f8e02ff */
[----:B------:R-:W0:Y:S01]  /*6460*/  LDC R19, c[0x0][0x148] ;  /* 0x00005200ff137b82 */ /* 0x000e220000000800 */
[----:B------:R-:W-:Y:S01]  /*6470*/  IMAD.MOV.U32 R2, RZ, RZ, R0 ;  /* 0x000000ffff027224 */ /* 0x000fe200078e0000 */
[----:B------:R-:W-:-:S03]  /*6480*/  ISETP.NE.AND.EX P1, PT, RZ, UR9, PT, P1 ;  /* 0x00000009ff007c0c */ /* 0x000fc6000bf25310 */
[----:B------:R-:W-:Y:S01]  /*6490*/  IMAD.WIDE.U32 R2, R7, UR4, R2 ;  /* 0x0000000407027c25 */ /* 0x000fe2000f8e0002 */
[----:B------:R-:W-:-:S03]  /*64a0*/  ULDC UR4, c[0x0][0x150] ;  /* 0x0000540000047ab9 */ /* 0x000fc60000000800 */
[----:B------:R-:W-:Y:S02]  /*64b0*/  IMAD R7, R7, UR5, R6 ;  /* 0x0000000507077c24 */ /* 0x000fe4000f8e0206 */
[----:B------:R-:W-:Y:S01]  /*64c0*/  FMUL R6, R9, UR4 ;  /* 0x0000000409067c20 */ /* 0x000fe20008400000 */
[----:B------:R-:W-:Y:S01]  /*64d0*/  ULDC UR4, c[0x0][0x618] ;  /* 0x0001860000047ab9 */ /* 0x000fe20000000800 */
[----:B------:R-:W-:Y:S01]  /*64e0*/  ULDC UR5, c[0x0][0x154] ;  /* 0x0000550000057ab9 */ /* 0x000fe20000000800 */
[----:B------:R-:W-:-:S03]  /*64f0*/  IMAD.IADD R3, R3, 0x1, R7 ;  /* 0x0000000103037824 */ /* 0x000fc600078e0207 */
[----:B------:R-:W3:Y:S02]  /*6500*/  F2I.U32.TRUNC.NTZ R6, R6 ;  /* 0x0000000600067305 */ /* 0x000ee4000020f000 */
[----:B------:R-:W-:Y:S02]  /*6510*/  SHF.R.U64 R9, R2, UR4, R3 ;  /* 0x0000000402097c19 */ /* 0x000fe40008001203 */
[----:B-1----:R-:W-:-:S05]  /*6520*/  I2FP.F32.U32 R2, R14 ;  /* 0x0000000e00027245 */ /* 0x002fca0000201000 */
[----:B------:R-:W-:Y:S01]  /*6530*/  FMUL R21, R2, UR5 ;  /* 0x0000000502157c20 */ /* 0x000fe20008400000 */
[----:B------:R-:W-:Y:S01]  /*6540*/  SHF.R.U32.HI R2, RZ, UR4, R3 ;  /* 0x00000004ff027c19 */ /* 0x000fe20008011603 */
[----:B------:R-:W-:-:S03]  /*6550*/  ULDC UR4, c[0x0][0x658] ;  /* 0x0001960000047ab9 */ /* 0x000fc60000000800 */
[--C-:B------:R-:W-:Y:S01]  /*6560*/  SHF.R.U64 R20, R9, UR6, R2.reuse ;  /* 0x0000000609147c19 */ /* 0x100fe20008001202 */
[----:B------:R-:W1:Y:S01]  /*6570*/  F2I.U32.TRUNC.NTZ R21, R21 ;  /* 0x0000001500157305 */ /* 0x000e62000020f000 */
[----:B------:R-:W-:Y:S01]  /*6580*/  SHF.R.U32.HI R3, RZ, UR6, R2 ;  /* 0x00000006ff037c19 */ /* 0x000fe20008011602 */
[----:B---3--:R-:W-:-:S03]  /*6590*/  IMAD.MOV R6, RZ, RZ, -R6 ;  /* 0x000000ffff067224 */ /* 0x008fc600078e0a06 */
[----:B------:R-:W-:Y:S01]  /*65a0*/  SHF.R.U64 R18, R20, UR4, R3 ;  /* 0x0000000414127c19 */ /* 0x000fe20008001203 */
[----:B--2---:R-:W-:Y:S01]  /*65b0*/  IMAD R17, R22, R6, R17 ;  /* 0x0000000616117224 */ /* 0x004fe200078e0211 */
[----:B------:R-:W-:-:S03]  /*65c0*/  SHF.R.U32.HI R23, RZ, UR4, R3 ;  /* 0x00000004ff177c19 */ /* 0x000fc60008011603 */
[----:B------:R-:W-:Y:S02]  /*65d0*/  IMAD.MOV.U32 R2, RZ, RZ, R18 ;  /* 0x000000ffff027224 */ /* 0x000fe400078e0012 */
[----:B------:R-:W-:Y:S01]  /*65e0*/  IMAD.MOV.U32 R3, RZ, RZ, R23 ;  /* 0x000000ffff037224 */ /* 0x000fe200078e0017 */
[----:B------:R-:W-:Y:S06]  /*65f0*/  @!P1 BRA `(.L_x_117) ;  /* 0x0000000000289947 */ /* 0x000fec0003800000 */
[----:B------:R-:W-:Y:S02]  /*6600*/  ULDC UR4, c[0x0][0x64c] ;  /* 0x0001930000047ab9 */ /* 0x000fe40000000800 */
[----:B------:R-:W-:-:S05]  /*6610*/  IADD3 R3, P1, R18, UR4, RZ ;  /* 0x0000000412037c10 */ /* 0x000fca000ff3e0ff */
[----:B------:R-:W-:-:S04]  /*6620*/  IMAD.X R23, RZ, RZ, R23, P1 ;  /* 0x000000ffff177224 */ /* 0x000fc800008e0617 */
[----:B------:R-:W-:-:S04]  /*6630*/  IMAD.WIDE.U32 R6, R23, UR8, RZ ;  /* 0x0000000817067c25 */ /* 0x000fc8000f8e00ff */
[----:B------:R-:W-:-:S04]  /*6640*/  IMAD.WIDE.U32 R6, P1, R3, UR9, R6 ;  /* 0x0000000903067c25 */ /* 0x000fc8000f820006 */
[----:B------:R-:W-:-:S04]  /*6650*/  IMAD.WIDE.U32 R2, R3, UR8, RZ ;  /* 0x0000000803027c25 */ /* 0x000fc8000f8e00ff */
[----:B------:R-:W-:Y:S01]  /*6660*/  IMAD.MOV.U32 R2, RZ, RZ, R7 ;  /* 0x000000ffff027224 */ /* 0x000fe200078e0007 */
[----:B------:R-:W-:Y:S01]  /*6670*/  IADD3 RZ, P3, R3, R6, RZ ;  /* 0x0000000603ff7210 */ /* 0x000fe20007f7e0ff */
[----:B------:R-:W-:-:S04]  /*6680*/  IMAD.X R3, RZ, RZ, RZ, P1 ;  /* 0x000000ffff037224 */ /* 0x000fc800008e06ff */
[----:B------:R-:W-:-:S08]  /*6690*/  IMAD.WIDE.U32.X R2, R23, UR9, R2, P3 ;  /* 0x0000000917027c25 */ /* 0x000fd000098e0402 */
.L_x_117:
[----:B------:R-:W-:Y:S01]  /*66a0*/  ULDC UR4, c[0x0][0x648] ;  /* 0x0001920000047ab9 */ /* 0x000fe20000000800 */
[----:B-1----:R-:W-:Y:S01]  /*66b0*/  IMAD.MOV R21, RZ, RZ, -R21 ;  /* 0x000000ffff157224 */ /* 0x002fe200078e0a15 */
[----:B------:R-:W-:Y:S01]  /*66c0*/  SHF.R.U64 R3, R2, UR4, R3 ;  /* 0x0000000402037c19 */ /* 0x000fe20008001203 */
[----:B------:R-:W-:Y:S01]  /*66d0*/  ULDC UR4, c[0x0][0x638] ;  /* 0x00018e0000047ab9 */ /* 0x000fe20000000800 */
[----:B------:R-:W-:Y:S01]  /*66e0*/  LOP3.LUT R20, R20, UR17, RZ, 0xc0, !PT ;  /* 0x0000001114147c12 */ /* 0x000fe2000f8ec0ff */
[----:B0-----:R-:W-:Y:S01]  /*66f0*/  @P4 IMAD R17, R19, R21, R14 ;  /* 0x0000001513114224 */ /* 0x001fe200078e020e */
[----:B------:R-:W-:Y:S01]  /*6700*/  ULDC UR5, c[0x0][0x610] ;  /* 0x0001840000057ab9 */ /* 0x000fe20000000800 */
[----:B------:R-:W-:Y:S02]  /*6710*/  IMAD.MOV R7, RZ, RZ, -R3 ;  /* 0x000000ffff077224 */ /* 0x000fe400078e0a03 */
[----:B------:R-:W-:Y:S01]  /*6720*/  IMAD R14, R3, UR18, R20 ;  /* 0x00000012030e7c24 */ /* 0x000fe2000f8e0214 */
[----:B------:R-:W-:Y:S01]  /*6730*/  LOP3.LUT R3, R9, UR16, RZ, 0xc0, !PT ;  /* 0x0000001009037c12 */ /* 0x000fe2000f8ec0ff */
[----:B------:R-:W-:Y:S01]  /*6740*/  IMAD R18, R7, UR4, R18 ;  /* 0x0000000407127c24 */ /* 0x000fe2000f8e0212 */
[----:B------:R-:W-:Y:S01]  /*6750*/  ULDC UR4, c[0x0][0x600] ;  /* 0x0001800000047ab9 */ /* 0x000fe20000000800 */
[----:B------:R-:W-:-:S02]  /*6760*/  IMAD R14, R14, UR5, R17 ;  /* 0x000000050e0e7c24 */ /* 0x000fc4000f8e0211 */
[----:B------:R-:W-:Y:S02]  /*6770*/  IMAD R3, R18, UR4, R3 ;  /* 0x0000000412037c24 */ /* 0x000fe4000f8e0203 */
[----:B------:R-:W-:Y:S02]  /*6780*/  IMAD.MOV.U32 R2, RZ, RZ, 0x1 ;  /* 0x00000001ff027424 */ /* 0x000fe400078e00ff */
[----:B------:R-:W-:Y:S01]  /*6790*/  IMAD.MOV.U32 R9, RZ, RZ, R8 ;  /* 0x000000ffff097224 */ /* 0x000fe200078e0008 */
[----:B------:R-:W-:Y:S02]  /*67a0*/  SEL R17, R3, R14, !P4 ;  /* 0x0000000e03117207 */ /* 0x000fe40006000000 */
[----:B------:R-:W-:-:S07]  /*67b0*/  SEL R14, R14, R3, !P4 ;  /* 0x000000030e0e7207 */ /* 0x000fce0006000000 */
.L_x_115:
[----:B------:R-:W-:Y:S05]  /*67c0*/  BSYNC B1 ;  /* 0x0000000000017941 */ /* 0x000fea0003800000 */
.L_x_114:
[----:B------:R-:W-:-:S13]  /*67d0*/  LOP3.LUT P1, RZ, R2, 0xff, RZ, 0xc0, !PT ;  /* 0x000000ff02ff7812 */ /* 0x000fda000782c0ff */
[----:B------:R-:W-:Y:S05]  /*67e0*/  @P1 BRA `(.L_x_118) ;  /* 0xfffffff400441947 */ /* 0x000fea000383ffff */
[----:B------:R-:W-:Y:S05]  /*67f0*/  BSYNC B0 ;  /* 0x0000000000007941 */ /* 0x000fea0003800000 */
.L_x_106:
[----:B------:R-:W-:-:S03]  /*6800*/  UMOV UR4, 0xffffffff ;  /* 0xffffffff00047882 */ /* 0x000fc60000000000 */
[----:B------:R-:W-:Y:S05]  /*6810*/  BRA.DIV UR4, `(.L_x_119) ;  /* 0x0000000604d07947 */ /* 0x000fea000b800000 */
[----:B------:R-:W-:-:S13]  /*6820*/  ELECT P0, URZ, PT ;  /* 0x00000000003f782f */ /* 0x000fda0003800000 */
.L_x_138:
[----:B------:R-:W-:Y:S04]  /*6830*/  BSSY B0, `(.L_x_120) ;  /* 0x0000058000007945 */ /* 0x000fe80003800000 */
[----:B------:R-:W-:Y:S05]  /*6840*/  @!P0 BRA `(.L_x_121) ;  /* 0x0000000400588947 */ /* 0x000fea0003800000 */
[----:B------:R-:W-:-:S04]  /*6850*/  LOP3.LUT R4, R4, 0x2, RZ, 0xfc, !PT ;  /* 0x0000000204047812 */ /* 0x000fc800078efcff */
[----:B------:R-:W-:-:S13]  /*6860*/  ISETP.NE.AND P0, PT, R4, 0x3, PT ;  /* 0x000000030400780c */ /* 0x000fda0003f05270 */
[----:B------:R-:W-:Y:S05]  /*6870*/  @!P0 BRA `(.L_x_122) ;  /* 0x0000000000048947 */ /* 0x000fea0003800000 */
[----:B------:R-:W-:Y:S01]  /*6880*/  BPT.TRAP 0x1 ;  /* 0x000000040000795c */ /* 0x000fe20000300000 */
.L_x_122:
[----:B------:R-:W0:Y:S01]  /*6890*/  S2R R3, SR_CgaCtaId ;  /* 0x0000000000037919 */ /* 0x000e220000008800 */
[----:B------:R-:W-:Y:S02]  /*68a0*/  MOV R0, 0x400 ;  /* 0x0000040000007802 */ /* 0x000fe40000000f00 */
[----:B------:R-:W-:Y:S02]  /*68b0*/  SHF.L.U32 R2, R10, 0x1f, RZ ;  /* 0x0000001f0a027819 */ /* 0x000fe400000006ff */
[----:B0-----:R-:W-:-:S05]  /*68c0*/  LEA R0, R3, R0, 0x18 ;  /* 0x0000000003007211 */ /* 0x001fca00078ec0ff */
[----:B------:R-:W-:-:S04]  /*68d0*/  VIADD R0, R0, 0x48 ;  /* 0x0000004800007836 */ /* 0x000fc80000000000 */
[C---:B------:R-:W-:Y:S02]  /*68e0*/  IMAD R5, R13.reuse, 0x8, R0 ;  /* 0x000000080d057824 */ /* 0x040fe400078e0200 */
[----:B------:R-:W-:Y:S02]  /*68f0*/  VIADD R13, R13, 0x1 ;  /* 0x000000010d0d7836 */ /* 0x000fe40000000000 */
[----:B------:R-:W0:Y:S03]  /*6900*/  SYNCS.PHASECHK.TRANS64.TRYWAIT P0, [R5+URZ], R2 ;  /* 0x00000002050075a7 */ /* 0x000e26000800017f */
[----:B------:R-:W-:-:S04]  /*6910*/  ISETP.NE.AND P1, PT, R13, 0x9, PT ;  /* 0x000000090d00780c */ /* 0x000fc80003f25270 */
[----:B------:R-:W-:Y:S02]  /*6920*/  SEL R3, RZ, 0x1, P1 ;  /* 0x00000001ff037807 */ /* 0x000fe40000800000 */
[----:B------:R-:W-:Y:S02]  /*6930*/  SEL R13, R13, RZ, P1 ;  /* 0x000000ff0d0d7207 */ /* 0x000fe40000800000 */
[----:B------:R-:W-:-:S03]  /*6940*/  LOP3.LUT R10, R10, R3, RZ, 0x3c, !PT ;  /* 0x000000030a0a7212 */ /* 0x000fc600078e3cff */
[----:B------:R-:W-:Y:S01]  /*6950*/  IMAD R7, R13, 0x8, R0 ;  /* 0x000000080d077824 */ /* 0x000fe200078e0200 */
[----:B------:R-:W-:Y:S01]  /*6960*/  SHF.L.U32 R4, R10, 0x1f, RZ ;  /* 0x0000001f0a047819 */ /* 0x000fe200000006ff */
[----:B0-----:R-:W-:Y:S06]  /*6970*/  @!P0 BRA `(.L_x_123) ;  /* 0x00000004009c8947 */ /* 0x001fec0003800000 */
.L_x_139:
[----:B------:R-:W1:Y:S01]  /*6980*/  SYNCS.PHASECHK.TRANS64.TRYWAIT P0, [R7+URZ], R4 ;  /* 0x00000004070075a7 */ /* 0x000e62000800017f */
[----:B0-----:R-:W-:-:S05]  /*6990*/  VIADD R2, R13, 0x1 ;  /* 0x000000010d027836 */ /* 0x001fca0000000000 */
[----:B------:R-:W-:-:S04]  /*69a0*/  ISETP.NE.AND P1, PT, R2, 0x9, PT ;  /* 0x000000090200780c */ /* 0x000fc80003f25270 */
[----:B------:R-:W-:Y:S02]  /*69b0*/  SEL R3, RZ, 0x1, P1 ;  /* 0x00000001ff037807 */ /* 0x000fe40000800000 */
[----:B------:R-:W-:Y:S02]  /*69c0*/  SEL R9, R2, RZ, P1 ;  /* 0x000000ff02097207 */ /* 0x000fe40000800000 */
[----:B------:R-:W-:-:S03]  /*69d0*/  LOP3.LUT R10, R10, R3, RZ, 0x3c, !PT ;  /* 0x000000030a0a7212 */ /* 0x000fc600078e3cff */
[----:B------:R-:W-:Y:S01]  /*69e0*/  IMAD R6, R9, 0x8, R0 ;  /* 0x0000000809067824 */ /* 0x000fe200078e0200 */
[----:B------:R-:W-:Y:S01]  /*69f0*/  SHF.L.U32 R5, R10, 0x1f, RZ ;  /* 0x0000001f0a057819 */ /* 0x000fe200000006ff */
[----:B-1----:R-:W-:Y:S06]  /*6a00*/  @!P0 BRA `(.L_x_124) ;  /* 0x00000004008c8947 */ /* 0x002fec0003800000 */
.L_x_140:
[----:B------:R-:W1:Y:S01]  /*6a10*/  SYNCS.PHASECHK.TRANS64.TRYWAIT P0, [R6+URZ], R5 ;  /* 0x00000005060075a7 */ /* 0x000e62000800017f */
[----:B------:R-:W-:-:S05]  /*6a20*/  VIADD R2, R9, 0x1 ;  /* 0x0000000109027836 */ /* 0x000fca0000000000 */
[----:B------:R-:W-:-:S04]  /*6a30*/  ISETP.NE.AND P1, PT, R2, 0x9, PT ;  /* 0x000000090200780c */ /* 0x000fc80003f25270 */
[----:B------:R-:W-:Y:S02]  /*6a40*/  SEL R3, RZ, 0x1, P1 ;  /* 0x00000001ff037807 */ /* 0x000fe40000800000 */
[----:B0-----:R-:W-:Y:S02]  /*6a50*/  SEL R7, R2, RZ, P1 ;  /* 0x000000ff02077207 */ /* 0x001fe40000800000 */
[----:B------:R-:W-:-:S03]  /*6a60*/  LOP3.LUT R10, R10, R3, RZ, 0x3c, !PT ;  /* 0x000000030a0a7212 */ /* 0x000fc600078e3cff */
[----:B------:R-:W-:Y:S01]  /*6a70*/  IMAD R9, R7, 0x8, R0 ;  /* 0x0000000807097824 */ /* 0x000fe200078e0200 */
[----:B------:R-:W-:Y:S01]  /*6a80*/  SHF.L.U32 R4, R10, 0x1f, RZ ;  /* 0x0000001f0a047819 */ /* 0x000fe200000006ff */
[----:B-1----:R-:W-:Y:S06]  /*6a90*/  @!P0 BRA `(.L_x_125) ;  /* 0x00000004007c8947 */ /* 0x002fec0003800000 */
.L_x_141:
[----:B------:R-:W1:Y:S01]  /*6aa0*/  SYNCS.PHASECHK.TRANS64.TRYWAIT P0, [R9+URZ], R4 ;  /* 0x00000004090075a7 */ /* 0x000e62000800017f */
[----:B------:R-:W-:-:S05]  /*6ab0*/  VIADD R2, R7, 0x1 ;  /* 0x0000000107027836 */ /* 0x000fca0000000000 */
[----:B------:R-:W-:-:S04]  /*6ac0*/  ISETP.NE.AND P1, PT, R2, 0x9, PT ;  /* 0x000000090200780c */ /* 0x000fc80003f25270 */
[----:B------:R-:W-:Y:S02]  /*6ad0*/  SEL R3, RZ, 0x1, P1 ;  /* 0x00000001ff037807 */ /* 0x000fe40000800000 */
[----:B------:R-:W-:Y:S02]  /*6ae0*/  SEL R7, R2, RZ, P1 ;  /* 0x000000ff02077207 */ /* 0x000fe40000800000 */
[----:B------:R-:W-:-:S03]  /*6af0*/  LOP3.LUT R10, R10, R3, RZ, 0x3c, !PT ;  /* 0x000000030a0a7212 */ /* 0x000fc600078e3cff */
[----:B0-----:R-:W-:Y:S01]  /*6b00*/  IMAD R6, R7, 0x8, R0 ;  /* 0x0000000807067824 */ /* 0x001fe200078e0200 */
[----:B------:R-:W-:Y:S01]  /*6b10*/  SHF.L.U32 R5, R10, 0x1f, RZ ;  /* 0x0000001f0a057819 */ /* 0x000fe200000006ff */
[----:B-1----:R-:W-:Y:S06]  /*6b20*/  @!P0 BRA `(.L_x_126) ;  /* 0x00000004006c8947 */ /* 0x002fec0003800000 */
.L_x_142:
        /* <DEDUP_REMOVED lines=9> */
.L_x_143:
[----:B------:R-:W1:Y:S01]  /*6bc0*/  SYNCS.PHASECHK.TRANS64.TRYWAIT P0, [R9+URZ], R4 ;  /* 0x00000004090075a7 */ /* 0x000e62000800017f */
[----:B------:R-:W-:-:S05]  /*6bd0*/  VIADD R2, R7, 0x1 ;  /* 0x0000000107027836 */ /* 0x000fca0000000000 */
[----:B------:R-:W-:-:S04]  /*6be0*/  ISETP.NE.AND P1, PT, R2, 0x9, PT ;  /* 0x000000090200780c */ /* 0x000fc80003f25270 */
[----:B------:R-:W-:Y:S02]  /*6bf0*/  SEL R3, RZ, 0x1, P1 ;  /* 0x00000001ff037807 */ /* 0x000fe40000800000 */
[----:B------:R-:W-:Y:S02]  /*6c00*/  SEL R7, R2, RZ, P1 ;  /* 0x000000ff02077207 */ /* 0x000fe40000800000 */
[----:B------:R-:W-:-:S03]  /*6c10*/  LOP3.LUT R10, R10, R3, RZ, 0x3c, !PT ;  /* 0x000000030a0a7212 */ /* 0x000fc600078e3cff */
[----:B------:R-:W-:Y:S01]  /*6c20*/  IMAD R8, R7, 0x8, R0 ;  /* 0x0000000807087824 */ /* 0x000fe200078e0200 */
[----:B0-----:R-:W-:Y:S01]  /*6c30*/  SHF.L.U32 R5, R10, 0x1f, RZ ;  /* 0x0000001f0a057819 */ /* 0x001fe200000006ff */
[----:B-1----:R-:W-:Y:S06]  /*6c40*/  @!P0 BRA `(.L_x_128) ;  /* 0x00000004004c8947 */ /* 0x002fec0003800000 */
.L_x_144:
[----:B------:R-:W1:Y:S01]  /*6c50*/  SYNCS.PHASECHK.TRANS64.TRYWAIT P0, [R8+URZ], R5 ;  /* 0x00000005080075a7 */ /* 0x000e62000800017f */
[----:B------:R-:W-:-:S05]  /*6c60*/  VIADD R2, R7, 0x1 ;  /* 0x0000000107027836 */ /* 0x000fca0000000000 */
[----:B------:R-:W-:-:S04]  /*6c70*/  ISETP.NE.AND P1, PT, R2, 0x9, PT ;  /* 0x000000090200780c */ /* 0x000fc80003f25270 */
[----:B------:R-:W-:Y:S02]  /*6c80*/  SEL R3, RZ, 0x1, P1 ;  /* 0x00000001ff037807 */ /* 0x000fe40000800000 */
[----:B------:R-:W-:Y:S02]  /*6c90*/  SEL R7, R2, RZ, P1 ;  /* 0x000000ff02077207 */ /* 0x000fe40000800000 */
[----:B0-----:R-:W-:-:S03]  /*6ca0*/  LOP3.LUT R9, R10, R3, RZ, 0x3c, !PT ;  /* 0x000000030a097212 */ /* 0x001fc600078e3cff */
[----:B------:R-:W-:Y:S01]  /*6cb0*/  IMAD R11, R7, 0x8, R0 ;  /* 0x00000008070b7824 */ /* 0x000fe200078e0200 */
[----:B------:R-:W-:Y:S01]  /*6cc0*/  SHF.L.U32 R6, R9, 0x1f, RZ ;  /* 0x0000001f09067819 */ /* 0x000fe200000006ff */
[----:B-1----:R-:W-:Y:S06]  /*6cd0*/  @!P0 BRA `(.L_x_129) ;  /* 0x00000004003c8947 */ /* 0x002fec0003800000 */
.L_x_145:
[----:B------:R-:W1:Y:S01]  /*6ce0*/  SYNCS.PHASECHK.TRANS64.TRYWAIT P0, [R11+URZ], R6 ;  /* 0x000000060b0075a7 */ /* 0x000e62000800017f */
[----:B------:R-:W-:-:S05]  /*6cf0*/  VIADD R2, R7, 0x1 ;  /* 0x0000000107027836 */ /* 0x000fca0000000000 */
[----:B------:R-:W-:-:S04]  /*6d00*/  ISETP.NE.AND P1, PT, R2, 0x9, PT ;  /* 0x000000090200780c */ /* 0x000fc80003f25270 */
[----:B------:R-:W-:Y:S02]  /*6d10*/  SEL R4, RZ, 0x1, P1 ;  /* 0x00000001ff047807 */ /* 0x000fe40000800000 */
[----:B------:R-:W-:Y:S02]  /*6d20*/  SEL R3, R2, RZ, P1 ;  /* 0x000000ff02037207 */ /* 0x000fe40000800000 */
[----:B------:R-:W-:Y:S01]  /*6d30*/  LOP3.LUT R4, R9, R4, RZ, 0x3c, !PT ;  /* 0x0000000409047212 */ /* 0x000fe200078e3cff */
[----:B-1----:R-:W-:Y:S06]  /*6d40*/  @!P0 BRA `(.L_x_130) ;  /* 0x0000000400348947 */ /* 0x002fec0003800000 */
.L_x_146:
[----:B------:R-:W-:Y:S01]  /*6d50*/  IMAD R3, R3, 0x8, R0 ;  /* 0x0000000803037824 */ /* 0x000fe200078e0200 */
[----:B------:R-:W-:-:S07]  /*6d60*/  SHF.L.U32 R0, R4, 0x1f, RZ ;  /* 0x0000001f04007819 */ /* 0x000fce00000006ff */
.L_x_131:
[----:B--2---:R2:W3:Y:S02]  /*6d70*/  SYNCS.PHASECHK.TRANS64.TRYWAIT P0, [R3+URZ], R0 ;  /* 0x00000000030075a7 */ /* 0x0044e4000800017f */
[----:B---3--:R-:W-:Y:S05]  /*6d80*/  @!P0 NANOSLEEP.SYNCS 0x989680 ;  /* 0x009896800000895d */ /* 0x008fea0003900000 */
[----:B------:R-:W3:Y:S02]  /*6d90*/  @!P0 SYNCS.PHASECHK.TRANS64 P0, [R3+URZ], R0 ;  /* 0x00000000030085a7 */ /* 0x000ee4000800007f */
[----:B---3--:R-:W-:Y:S05]  /*6da0*/  @!P0 BRA `(.L_x_131) ;  /* 0xfffffffc00f08947 */ /* 0x008fea000383ffff */
.L_x_121:
[----:B------:R-:W-:Y:S05]  /*6db0*/  BSYNC B0 ;  /* 0x0000000000007941 */ /* 0x000fea0003800000 */
.L_x_120:
[----:B------:R-:W-:Y:S05]  /*6dc0*/  EXIT ;  /* 0x000000000000794d */ /* 0x000fea0003800000 */
.L_x_18:
[----:B-1----:R-:W-:-:S04]  /*6dd0*/  IMAD.U32 R7, RZ, RZ, UR6 ;  /* 0x00000006ff077e24 */ /* 0x002fc8000f8e00ff */
[----:B------:R1:W3:Y:S03]  /*6de0*/  SYNCS.PHASECHK.TRANS64.TRYWAIT P0, [R7+URZ], R6 ;  /* 0x00000006070075a7 */ /* 0x0002e6000800017f */
[----:B---3--:R-:W-:Y:S05]  /*6df0*/  @!P0 NANOSLEEP.SYNCS 0x989680 ;  /* 0x009896800000895d */ /* 0x008fea0003900000 */
[----:B------:R-:W3:Y:S02]  /*6e00*/  @!P0 SYNCS.PHASECHK.TRANS64 P0, [R7+URZ], R6 ;  /* 0x00000006070085a7 */ /* 0x000ee4000800007f */
[----:B---3--:R-:W-:Y:S05]  /*6e10*/  @!P0 BRA `(.L_x_18) ;  /* 0xfffffffc00ec8947 */ /* 0x008fea000383ffff */
[----:B------:R-:W-:Y:S05]  /*6e20*/  BRA `(.L_x_17) ;  /* 0xffffffa400847947 */ /* 0x000fea000383ffff */
.L_x_24:
[----:B-1----:R-:W-:-:S04]  /*6e30*/  IMAD.U32 R8, RZ, RZ, UR12 ;  /* 0x0000000cff087e24 */ /* 0x002fc8000f8e00ff */
[----:B------:R1:W3:Y:S03]  /*6e40*/  SYNCS.PHASECHK.TRANS64.TRYWAIT P0, [R8+URZ], R7 ;  /* 0x00000007080075a7 */ /* 0x0002e6000800017f */
[----:B---3--:R-:W-:Y:S05]  /*6e50*/  @!P0 NANOSLEEP.SYNCS 0x989680 ;  /* 0x009896800000895d */ /* 0x008fea0003900000 */
[----:B------:R-:W3:Y:S02]  /*6e60*/  @!P0 SYNCS.PHASECHK.TRANS64 P0, [R8+URZ], R7 ;  /* 0x00000007080085a7 */ /* 0x000ee4000800007f */
[----:B---3--:R-:W-:Y:S05]  /*6e70*/  @!P0 BRA `(.L_x_24) ;  /* 0xfffffffc00ec8947 */ /* 0x008fea000383ffff */
[----:B------:R-:W-:Y:S05]  /*6e80*/  BRA `(.L_x_23) ;  /* 0xffffffac00387947 */ /* 0x000fea000383ffff */
.L_x_107:
[----:B------:R-:W-:Y:S01]  /*6e90*/  BSSY B1, `(.L_x_132) ;  /* 0x0000006000017945 */ /* 0x000fe20003800000 */
[----:B------:R-:W-:-:S07]  /*6ea0*/  IMAD.MOV.U32 R2, RZ, RZ, -0x1 ;  /* 0xffffffffff027424 */ /* 0x000fce00078e00ff */
[----:B------:R-:W-:Y:S05]  /*6eb0*/  WARPSYNC.COLLECTIVE R2, `(.L_x_133) ;  /* 0x00000000020c7348 */ /* 0x000fea0003c00000 */
[----:B------:R-:W-:Y:S02]  /*6ec0*/  ELECT P1, UR62, PT ;  /* 0x00000000003e782f */ /* 0x000fe40003820000 */
[----:B------:R-:W-:Y:S01]  /*6ed0*/  MOV R2, UR62 ;  /* 0x0000003e00027c02 */ /* 0x000fe20008000f00 */
[----:B------:R-:W-:Y:S10]  /*6ee0*/  ENDCOLLECTIVE ;  /* 0x000000000000791b */ /* 0x000ff40003800000 */
.L_x_133:
[----:B------:R-:W-:Y:S05]  /*6ef0*/  BSYNC B1 ;  /* 0x0000000000017941 */ /* 0x000fea0003800000 */
.L_x_132:
[----:B------:R-:W-:Y:S05]  /*6f00*/  BRA `(.L_x_134) ;  /* 0xffffffec00887947 */ /* 0x000fea000383ffff */
.L_x_110:
[----:B-1----:R1:W2:Y:S02]  /*6f10*/  SYNCS.PHASECHK.TRANS64.TRYWAIT P1, [R18+URZ+0x48], R7 ;  /* 0x00004807120075a7 */ /* 0x0022a4000802017f */
[----:B--2---:R-:W-:Y:S05]  /*6f20*/  @!P1 NANOSLEEP.SYNCS 0x989680 ;  /* 0x009896800000995d */ /* 0x004fea0003900000 */
[----:B------:R-:W2:Y:S02]  /*6f30*/  @!P1 SYNCS.PHASECHK.TRANS64 P1, [R18+URZ+0x48], R7 ;  /* 0x00004807120095a7 */ /* 0x000ea4000802007f */
[----:B--2---:R-:W-:Y:S05]  /*6f40*/  @!P1 BRA `(.L_x_110) ;  /* 0xfffffffc00f09947 */ /* 0x004fea000383ffff */
[----:B------:R-:W-:Y:S05]  /*6f50*/  BRA `(.L_x_135) ;  /* 0xffffffec00bc7947 */ /* 0x000fea000383ffff */
.L_x_119:
[----:B------:R-:W-:Y:S01]  /*6f60*/  BSSY B0, `(.L_x_136) ;  /* 0x0000006000007945 */ /* 0x000fe20003800000 */
[----:B------:R-:W-:-:S07]  /*6f70*/  IMAD.MOV.U32 R2, RZ, RZ, -0x1 ;  /* 0xffffffffff027424 */ /* 0x000fce00078e00ff */
[----:B------:R-:W-:Y:S05]  /*6f80*/  WARPSYNC.COLLECTIVE R2, `(.L_x_137) ;  /* 0x00000000020c7348 */ /* 0x000fea0003c00000 */
[----:B------:R-:W-:Y:S02]  /*6f90*/  ELECT P1, UR62, PT ;  /* 0x00000000003e782f */ /* 0x000fe40003820000 */
[----:B------:R-:W-:Y:S01]  /*6fa0*/  MOV R2, UR62 ;  /* 0x0000003e00027c02 */ /* 0x000fe20008000f00 */
[----:B------:R-:W-:Y:S10]  /*6fb0*/  ENDCOLLECTIVE ;  /* 0x000000000000791b */ /* 0x000ff40003800000 */
.L_x_137:
[----:B------:R-:W-:Y:S05]  /*6fc0*/  BSYNC B0 ;  /* 0x0000000000007941 */ /* 0x000fea0003800000 */
.L_x_136:
[----:B------:R-:W-:Y:S01]  /*6fd0*/  PLOP3.LUT P0, PT, P1, PT, PT, 0x80, 0x0 ;  /* 0x000000000000781c */ /* 0x000fe20000f0f070 */
[----:B------:R-:W-:-:S12]  /*6fe0*/  BRA `(.L_x_138) ;  /* 0xfffffff800107947 */ /* 0x000fd8000383ffff */
.L_x_123:
[----:B0-----:R0:W1:Y:S02]  /*6ff0*/  SYNCS.PHASECHK.TRANS64.TRYWAIT P0, [R5+URZ], R2 ;  /* 0x00000002050075a7 */ /* 0x001064000800017f */
[----:B-1----:R-:W-:Y:S05]  /*7000*/  @!P0 NANOSLEEP.SYNCS 0x989680 ;  /* 0x009896800000895d */ /* 0x002fea0003900000 */
[----:B------:R-:W1:Y:S02]  /*7010*/  @!P0 SYNCS.PHASECHK.TRANS64 P0, [R5+URZ], R2 ;  /* 0x00000002050085a7 */ /* 0x000e64000800007f */
[----:B-1----:R-:W-:Y:S05]  /*7020*/  @!P0 BRA `(.L_x_123) ;  /* 0xfffffffc00f08947 */ /* 0x002fea000383ffff */
[----:B------:R-:W-:Y:S05]  /*7030*/  BRA `(.L_x_139) ;  /* 0xfffffff800507947 */ /* 0x000fea000383ffff */
.L_x_124:
[----:B0-----:R0:W1:Y:S02]  /*7040*/  SYNCS.PHASECHK.TRANS64.TRYWAIT P0, [R7+URZ], R4 ;  /* 0x00000004070075a7 */ /* 0x001064000800017f */
[----:B-1----:R-:W-:Y:S05]  /*7050*/  @!P0 NANOSLEEP.SYNCS 0x989680 ;  /* 0x009896800000895d */ /* 0x002fea0003900000 */
[----:B------:R-:W1:Y:S02]  /*7060*/  @!P0 SYNCS.PHASECHK.TRANS64 P0, [R7+URZ], R4 ;  /* 0x00000004070085a7 */ /* 0x000e64000800007f */
[----:B-1----:R-:W-:Y:S05]  /*7070*/  @!P0 BRA `(.L_x_124) ;  /* 0xfffffffc00f08947 */ /* 0x002fea000383ffff */
[----:B------:R-:W-:Y:S05]  /*7080*/  BRA `(.L_x_140) ;  /* 0xfffffff800607947 */ /* 0x000fea000383ffff */
.L_x_125:
[----:B0-----:R0:W1:Y:S02]  /*7090*/  SYNCS.PHASECHK.TRANS64.TRYWAIT P0, [R6+URZ], R5 ;  /* 0x00000005060075a7 */ /* 0x001064000800017f */
[----:B-1----:R-:W-:Y:S05]  /*70a0*/  @!P0 NANOSLEEP.SYNCS 0x989680 ;  /* 0x009896800000895d */ /* 0x002fea0003900000 */
[----:B------:R-:W1:Y:S02]  /*70b0*/  @!P0 SYNCS.PHASECHK.TRANS64 P0, [R6+URZ], R5 ;  /* 0x00000005060085a7 */ /* 0x000e64000800007f */
[----:B-1----:R-:W-:Y:S05]  /*70c0*/  @!P0 BRA `(.L_x_125) ;  /* 0xfffffffc00f08947 */ /* 0x002fea000383ffff */
[----:B------:R-:W-:Y:S05]  /*70d0*/  BRA `(.L_x_141) ;  /* 0xfffffff800707947 */ /* 0x000fea000383ffff */
.L_x_126:
[----:B0-----:R0:W1:Y:S02]  /*70e0*/  SYNCS.PHASECHK.TRANS64.TRYWAIT P0, [R9+URZ], R4 ;  /* 0x00000004090075a7 */ /* 0x001064000800017f */
[----:B-1----:R-:W-:Y:S05]  /*70f0*/  @!P0 NANOSLEEP.SYNCS 0x989680 ;  /* 0x009896800000895d */ /* 0x002fea0003900000 */
[----:B------:R-:W1:Y:S02]  /*7100*/  @!P0 SYNCS.PHASECHK.TRANS64 P0, [R9+URZ], R4 ;  /* 0x00000004090085a7 */ /* 0x000e64000800007f */
[----:B-1----:R-:W-:Y:S05]  /*7110*/  @!P0 BRA `(.L_x_126) ;  /* 0xfffffffc00f08947 */ /* 0x002fea000383ffff */
[----:B------:R-:W-:Y:S05]  /*7120*/  BRA `(.L_x_142) ;  /* 0xfffffff800807947 */ /* 0x000fea000383ffff */
.L_x_127:
[----:B0-----:R0:W1:Y:S02]  /*7130*/  SYNCS.PHASECHK.TRANS64.TRYWAIT P0, [R6+URZ], R5 ;  /* 0x00000005060075a7 */ /* 0x001064000800017f */
[----:B-1----:R-:W-:Y:S05]  /*7140*/  @!P0 NANOSLEEP.SYNCS 0x989680 ;  /* 0x009896800000895d */ /* 0x002fea0003900000 */
[----:B------:R-:W1:Y:S02]  /*7150*/  @!P0 SYNCS.PHASECHK.TRANS64 P0, [R6+URZ], R5 ;  /* 0x00000005060085a7 */ /* 0x000e64000800007f */
[----:B-1----:R-:W-:Y:S05]  /*7160*/  @!P0 BRA `(.L_x_127) ;  /* 0xfffffffc00f08947 */ /* 0x002fea000383ffff */
[----:B------:R-:W-:Y:S05]  /*7170*/  BRA `(.L_x_143) ;  /* 0xfffffff800907947 */ /* 0x000fea000383ffff */
.L_x_128:
[----:B0-----:R0:W1:Y:S02]  /*7180*/  SYNCS.PHASECHK.TRANS64.TRYWAIT P0, [R9+URZ], R4 ;  /* 0x00000004090075a7 */ /* 0x001064000800017f */
[----:B-1----:R-:W-:Y:S05]  /*7190*/  @!P0 NANOSLEEP.SYNCS 0x989680 ;  /* 0x009896800000895d */ /* 0x002fea0003900000 */
[----:B------:R-:W1:Y:S02]  /*71a0*/  @!P0 SYNCS.PHASECHK.TRANS64 P0, [R9+URZ], R4 ;  /* 0x00000004090085a7 */ /* 0x000e64000800007f */
[----:B-1----:R-:W-:Y:S05]  /*71b0*/  @!P0 BRA `(.L_x_128) ;  /* 0xfffffffc00f08947 */ /* 0x002fea000383ffff */
[----:B------:R-:W-:Y:S05]  /*71c0*/  BRA `(.L_x_144) ;  /* 0xfffffff800a07947 */ /* 0x000fea000383ffff */
.L_x_129:
[----:B0-----:R0:W1:Y:S02]  /*71d0*/  SYNCS.PHASECHK.TRANS64.TRYWAIT P0, [R8+URZ], R5 ;  /* 0x00000005080075a7 */ /* 0x001064000800017f */
[----:B-1----:R-:W-:Y:S05]  /*71e0*/  @!P0 NANOSLEEP.SYNCS 0x989680 ;  /* 0x009896800000895d */ /* 0x002fea0003900000 */
[----:B------:R-:W1:Y:S02]  /*71f0*/  @!P0 SYNCS.PHASECHK.TRANS64 P0, [R8+URZ], R5 ;  /* 0x00000005080085a7 */ /* 0x000e64000800007f */
[----:B-1----:R-:W-:Y:S05]  /*7200*/  @!P0 BRA `(.L_x_129) ;  /* 0xfffffffc00f08947 */ /* 0x002fea000383ffff */
[----:B------:R-:W-:Y:S05]  /*7210*/  BRA `(.L_x_145) ;  /* 0xfffffff800b07947 */ /* 0x000fea000383ffff */
.L_x_130:
[----:B-1----:R1:W2:Y:S02]  /*7220*/  SYNCS.PHASECHK.TRANS64.TRYWAIT P0, [R11+URZ], R6 ;  /* 0x000000060b0075a7 */ /* 0x0022a4000800017f */
[----:B--2---:R-:W-:Y:S05]  /*7230*/  @!P0 NANOSLEEP.SYNCS 0x989680 ;  /* 0x009896800000895d */ /* 0x004fea0003900000 */
[----:B------:R-:W2:Y:S02]  /*7240*/  @!P0 SYNCS.PHASECHK.TRANS64 P0, [R11+URZ], R6 ;  /* 0x000000060b0085a7 */ /* 0x000ea4000800007f */
[----:B--2---:R-:W-:Y:S05]  /*7250*/  @!P0 BRA `(.L_x_130) ;  /* 0xfffffffc00f08947 */ /* 0x004fea000383ffff */
[----:B------:R-:W-:Y:S05]  /*7260*/  BRA `(.L_x_146) ;  /* 0xfffffff800b87947 */ /* 0x000fea000383ffff */
.L_x_147:
[----:B------:R-:W-:-:S00]  /*7270*/  BRA `(.L_x_147) ;  /* 0xfffffffc00fc7947 */ /* 0x000fc0000383ffff */
[----:B------:R-:W-:-:S00]  /*7280*/  NOP ;  /* 0x0000000000007918 */ /* 0x000fc00000000000 */
[----:B------:R-:W-:-:S00]  /*7290*/  NOP ;  /* 0x0000000000007918 */ /* 0x000fc00000000000 */
[----:B------:R-:W-:-:S00]  /*72a0*/  NOP ;  /* 0x0000000000007918 */ /* 0x000fc00000000000 */
[----:B------:R-:W-:-:S00]  /*72b0*/  NOP ;  /* 0x0000000000007918 */ /* 0x000fc00000000000 */
[----:B------:R-:W-:-:S00]  /*72c0*/  NOP ;  /* 0x0000000000007918 */ /* 0x000fc00000000000 */
[----:B------:R-:W-:-:S00]  /*72d0*/  NOP ;  /* 0x0000000000007918 */ /* 0x000fc00000000000 */
[----:B------:R-:W-:-:S00]  /*72e0*/  NOP ;  /* 0x0000000000007918 */ /* 0x000fc00000000000 */
[----:B------:R-:W-:-:S00]  /*72f0*/  NOP ;  /* 0x0000000000007918 */ /* 0x000fc00000000000 */
.L_x_148:


//--------------------- .nv.shared._ZN7cutlass13device_kernelINS_4gemm6kernel13GemmUniversalIN4cute5tupleIJiiiiEEENS1_10collective13CollectiveMmaINS1_37MainloopSm90TmaGmmaWarpSpecializedFP8ILi9ENS5_IJNS4_1CILi1EEESB_SB_EEENS1_35KernelTmaWarpSpecializedCooperativeEEENS5_IJNSA_ILi128EEENSA_ILi64EEESF_EEENS_12float_e5m2_tENS5_IJlSB_lEEESI_SJ_NS4_8TiledMMAINS4_8MMA_AtomIJNS4_4SM904GMMA30MMA_64x64x32_F32E5M2E5M2_SS_TNILNSN_7ScaleInE1ELSP_1EEEEEENS4_6LayoutINS5_IJNSA_ILi2EEESB_SB_EEENS5_IJSB_NSA_ILi0EEESV_EEEEENS5_IJNS4_10UnderscoreESY_SY_EEEEENS4_13SM90_TMA_LOADENS4_14ComposedLayoutINS4_7SwizzleILi3ELi4ELi3EEENS4_18smem_ptr_flag_bitsILi8EEENSS_INS5_IJNSA_ILi8EEESF_EEENS5_IJSF_SB_EEEEEEEvNS4_8identityES11_S1B_vS1C_EENS_8epilogue10collective6detail29Sm90TmaWarpSpecializedAdapterINS1F_15DefaultEpilogueISI_SJ_SJ_NS1E_6thread17LinearCombinationISI_Li1EffLNS1J_9ScaleType4KindE0ELNS_15FloatRoundStyleE2ESI_EENS1_15EpilogueDefaultEEEEEvvEEEEvNT_6ParamsE --------------------------
	.section	.nv.shared._ZN7cutlass13device_kernelINS_4gemm6kernel13GemmUniversalIN4cute5tupleIJiiiiEEENS1_10collective13CollectiveMmaINS1_37MainloopSm90TmaGmmaWarpSpecializedFP8ILi9ENS5_IJNS4_1CILi1EEESB_SB_EEENS1_35KernelTmaWarpSpecializedCooperativeEEENS5_IJNSA_ILi128EEENSA_ILi64EEESF_EEENS_12float_e5m2_tENS5_IJlSB_lEEESI_SJ_NS4_8TiledMMAINS4_8MMA_AtomIJNS4_4SM904GMMA30MMA_64x64x32_F32E5M2E5M2_SS_TNILNSN_7ScaleInE1ELSP_1EEEEEENS4_6LayoutINS5_IJNSA_ILi2EEESB_SB_EEENS5_IJSB_NSA_ILi0EEESV_EEEEENS5_IJNS4_10UnderscoreESY_SY_EEEEENS4_13SM90_TMA_LOADENS4_14ComposedLayoutINS4_7SwizzleILi3ELi4ELi3EEENS4_18smem_ptr_flag_bitsILi8EEENSS_INS5_IJNSA_ILi8EEESF_EEENS5_IJSF_SB_EEEEEEEvNS4_8identityES11_S1B_vS1C_EENS_8epilogue10collective6detail29Sm90TmaWarpSpecializedAdapterINS1F_15DefaultEpilogueISI_SJ_SJ_NS1E_6thread17LinearCombinationISI_Li1EffLNS1J_9ScaleType4KindE0ELNS_15FloatRoundStyleE2ESI_EENS1_15EpilogueDefaultEEEEEvvEEEEvNT_6ParamsE,"aw",@nobits
	.sectionflags	@""
	.align	16
	.zero		1024


//--------------------- .nv.shared.reserved.0     --------------------------
	.section	.nv.shared.reserved.0,"aw",@nobits
	.weak		__nv_reservedSMEM_offset_0_alias
	.size		__nv_reservedSMEM_offset_0_alias, 0, 0
	.other		__nv_reservedSMEM_offset_0_alias,@"STO_CUDA_RESERVED_SHARED STV_DEFAULT"
__nv_reservedSMEM_offset_0_alias:
	.zero		0


//--------------------- .nv.global                --------------------------
	.section	.nv.global,"aw",@nobits
.nv.global:
	.type		_ZN40_INTERNAL_94a0d4b3_4_k_cu_93ec8276_196214cute1_E,@object
	.size		_ZN40_INTERNAL_94a0d4b3_4_k_cu_93ec8276_196214cute1_E,(_ZN40_INTERNAL_94a0d4b3_4_k_cu_93ec8276_196214cuda3std3__45__cpo6cbeginE - _ZN40_INTERNAL_94a0d4b3_4_k_cu_93ec8276_196214cute1_E)
_ZN40_INTERNAL_94a0d4b3_4_k_cu_93ec8276_196214cute1_E:
	.zero		1
	.type		_ZN40_INTERNAL_94a0d4b3_4_k_cu_93ec8276_196214cuda3std3__45__cpo6cbeginE,@object
	.size		_ZN40_INTERNAL_94a0d4b3_4_k_cu_93ec8276_196214cuda3std3__45__cpo6cbeginE,(_ZN40_INTERNAL_94a0d4b3_4_k_cu_93ec8276_196214cuda3std3__48in_placeE - _ZN40_INTERNAL_94a0d4b3_4_k_cu_93ec8276_196214cuda3std3__45__cpo6cbeginE)
_ZN40_INTERNAL_94a0d4b3_4_k_cu_93ec8276_196214cuda3std3__45__cpo6cbeginE:
	.zero		1
	.type		_ZN40_INTERNAL_94a0d4b3_4_k_cu_93ec8276_196214cuda3std3__48in_placeE,@object
	.size		_ZN40_INTERNAL_94a0d4b3_4_k_cu_93ec8276_196214cuda3std3__48in_placeE,(_ZN40_INTERNAL_94a0d4b3_4_k_cu_93ec8276_196214cuda3std6ranges3__45__cpo9iter_moveE - _ZN40_INTERNAL_94a0d4b3_4_k_cu_93ec8276_196214cuda3std3__48in_placeE)
_ZN40_INTERNAL_94a0d4b3_4_k_cu_93ec8276_196214cuda3std3__48in_placeE:
	.zero		1
	.type		_ZN40_INTERNAL_94a0d4b3_4_k_cu_93ec8276_196214cuda3std6ranges3__45__cpo9iter_moveE,@object
	.size		_ZN40_INTERNAL_94a0d4b3_4_k_cu_93ec8276_196214cuda3std6ranges3__45__cpo9iter_moveE,(_ZN40_INTERNAL_94a0d4b3_4_k_cu_93ec8276_196214cuda3std3__45__cpo5beginE - _ZN40_INTERNAL_94a0d4b3_4_k_cu_93ec8276_196214cuda3std6ranges3__45__cpo9iter_moveE)
_ZN40_INTERNAL_94a0d4b3_4_k_cu_93ec8276_196214cuda3std6ranges3__45__cpo9iter_moveE:
	.zero		1
	.type		_ZN40_INTERNAL_94a0d4b3_4_k_cu_93ec8276_196214cuda3std3__45__cpo5beginE,@object
	.size		_ZN40_INTERNAL_94a0d4b3_4_k_cu_93ec8276_196214cuda3std3__45__cpo5beginE,(_ZN40_INTERNAL_94a0d4b3_4_k_cu_93ec8276_196214cuda3std3__442_GLOBAL__N__94a0d4b3_4_k_cu_93ec8276_196216ignoreE - _ZN40_INTERNAL_94a0d4b3_4_k_cu_93ec8276_196214cuda3std3__45__cpo5beginE)
_ZN40_INTERNAL_94a0d4b3_4_k_cu_93ec8276_196214cuda3std3__45__cpo5beginE:
	.zero		1
	.type		_ZN40_INTERNAL_94a0d4b3_4_k_cu_93ec8276_196214cuda3std3__442_GLOBAL__N__94a0d4b3_4_k_cu_93ec8276_196216ignoreE,@object
	.size		_ZN40_INTERNAL_94a0d4b3_4_k_cu_93ec8276_196214cuda3std3__442_GLOBAL__N__94a0d4b3_4_k_cu_93ec8276_196216ignoreE,(_ZN40_INTERNAL_94a0d4b3_4_k_cu_93ec8276_196214cute7productE - _ZN40_INTERNAL_94a0d4b3_4_k_cu_93ec8276_196214cuda3std3__442_GLOBAL__N__94a0d4b3_4_k_cu_93ec8276_196216ignoreE)
_ZN40_INTERNAL_94a0d4b3_4_k_cu_93ec8276_196214cuda3std3__442_GLOBAL__N__94a0d4b3_4_k_cu_93ec8276_196216ignoreE:
	.zero		1
	.type		_ZN40_INTERNAL_94a0d4b3_4_k_cu_93ec8276_196214cute7productE,@object
	.size		_ZN40_INTERNAL_94a0d4b3_4_k_cu_93ec8276_196214cute7productE,(_ZN40_INTERNAL_94a0d4b3_4_k_cu_93ec8276_196214cuda3std3__45__cpo3endE - _ZN40_INTERNAL_94a0d4b3_4_k_cu_93ec8276_196214cute7productE)
_ZN40_INTERNAL_94a0d4b3_4_k_cu_93ec8276_196214cute7productE:
	.zero		1
	.type		_ZN40_INTERNAL_94a0d4b3_4_k_cu_93ec8276_196214cuda3std3__45__cpo3endE,@object
	.size		_ZN40_INTERNAL_94a0d4b3_4_k_cu_93ec8276_196214cuda3std3__45__cpo3endE,(_ZN40_INTERNAL_94a0d4b3_4_k_cu_93ec8276_196214cuda3std3__419piecewise_constructE - _ZN40_INTERNAL_94a0d4b3_4_k_cu_93ec8276_196214cuda3std3__45__cpo3endE)
_ZN40_INTERNAL_94a0d4b3_4_k_cu_93ec8276_196214cuda3std3__45__cpo3endE:
	.zero		1
	.type		_ZN40_INTERNAL_94a0d4b3_4_k_cu_93ec8276_196214cuda3std3__419piecewise_constructE,@object
	.size		_ZN40_INTERNAL_94a0d4b3_4_k_cu_93ec8276_196214cuda3std3__419piecewise_constructE,(_ZN40_INTERNAL_94a0d4b3_4_k_cu_93ec8276_196214cuda3std3__45__cpo4cendE - _ZN40_INTERNAL_94a0d4b3_4_k_cu_93ec8276_196214cuda3std3__419piecewise_constructE)
_ZN40_INTERNAL_94a0d4b3_4_k_cu_93ec8276_196214cuda3std3__419piecewise_constructE:
	.zero		1
	.type		_ZN40_INTERNAL_94a0d4b3_4_k_cu_93ec8276_196214cuda3std3__45__cpo4cendE,@object
	.size		_ZN40_INTERNAL_94a0d4b3_4_k_cu_93ec8276_196214cuda3std3__45__cpo4cendE,(_ZN40_INTERNAL_94a0d4b3_4_k_cu_93ec8276_196214cuda3std6ranges3__45__cpo4swapE - _ZN40_INTERNAL_94a0d4b3_4_k_cu_93ec8276_196214cuda3std3__45__cpo4cendE)
_ZN40_INTERNAL_94a0d4b3_4_k_cu_93ec8276_196214cuda3std3__45__cpo4cendE:
	.zero		1
	.type		_ZN40_INTERNAL_94a0d4b3_4_k_cu_93ec8276_196214cuda3std6ranges3__45__cpo4swapE,@object
	.size		_ZN40_INTERNAL_94a0d4b3_4_k_cu_93ec8276_196214cuda3std6ranges3__45__cpo4swapE,(.L_7 - _ZN40_INTERNAL_94a0d4b3_4_k_cu_93ec8276_196214cuda3std6ranges3__45__cpo4swapE)
_ZN40_INTERNAL_94a0d4b3_4_k_cu_93ec8276_196214cuda3std6ranges3__45__cpo4swapE:
	.zero		1
.L_7:


//--------------------- .nv.constant0._ZN7cutlass13device_kernelINS_4gemm6kernel13GemmUniversalIN4cute5tupleIJiiiiEEENS1_10collective13CollectiveMmaINS1_37MainloopSm90TmaGmmaWarpSpecializedFP8ILi9ENS5_IJNS4_1CILi1EEESB_SB_EEENS1_35KernelTmaWarpSpecializedCooperativeEEENS5_IJNSA_ILi128EEENSA_ILi64EEESF_EEENS_12float_e5m2_tENS5_IJlSB_lEEESI_SJ_NS4_8TiledMMAINS4_8MMA_AtomIJNS4_4SM904GMMA30MMA_64x64x32_F32E5M2E5M2_SS_TNILNSN_7ScaleInE1ELSP_1EEEEEENS4_6LayoutINS5_IJNSA_ILi2EEESB_SB_EEENS5_IJSB_NSA_ILi0EEESV_EEEEENS5_IJNS4_10UnderscoreESY_SY_EEEEENS4_13SM90_TMA_LOADENS4_14ComposedLayoutINS4_7SwizzleILi3ELi4ELi3EEENS4_18smem_ptr_flag_bitsILi8EEENSS_INS5_IJNSA_ILi8EEESF_EEENS5_IJSF_SB_EEEEEEEvNS4_8identityES11_S1B_vS1C_EENS_8epilogue10collective6detail29Sm90TmaWarpSpecializedAdapterINS1F_15DefaultEpilogueISI_SJ_SJ_NS1E_6thread17LinearCombinationISI_Li1EffLNS1J_9ScaleType4KindE0ELNS_15FloatRoundStyleE2ESI_EENS1_15EpilogueDefaultEEEEEvvEEEEvNT_6ParamsE --------------------------
	.section	.nv.constant0._ZN7cutlass13device_kernelINS_4gemm6kernel13GemmUniversalIN4cute5tupleIJiiiiEEENS1_10collective13CollectiveMmaINS1_37MainloopSm90TmaGmmaWarpSpecializedFP8ILi9ENS5_IJNS4_1CILi1EEESB_SB_EEENS1_35KernelTmaWarpSpecializedCooperativeEEENS5_IJNSA_ILi128EEENSA_ILi64EEESF_EEENS_12float_e5m2_tENS5_IJlSB_lEEESI_SJ_NS4_8TiledMMAINS4_8MMA_AtomIJNS4_4SM904GMMA30MMA_64x64x32_F32E5M2E5M2_SS_TNILNSN_7ScaleInE1ELSP_1EEEEEENS4_6LayoutINS5_IJNSA_ILi2EEESB_SB_EEENS5_IJSB_NSA_ILi0EEESV_EEEEENS5_IJNS4_10UnderscoreESY_SY_EEEEENS4_13SM90_TMA_LOADENS4_14ComposedLayoutINS4_7SwizzleILi3ELi4ELi3EEENS4_18smem_ptr_flag_bitsILi8EEENSS_INS5_IJNSA_ILi8EEESF_EEENS5_IJSF_SB_EEEEEEEvNS4_8identityES11_S1B_vS1C_EENS_8epilogue10collective6detail29Sm90TmaWarpSpecializedAdapterINS1F_15DefaultEpilogueISI_SJ_SJ_NS1E_6thread17LinearCombinationISI_Li1EffLNS1J_9ScaleType4KindE0ELNS_15FloatRoundStyleE2ESI_EENS1_15EpilogueDefaultEEEEEvvEEEEvNT_6ParamsE,"a",@progbits
	.sectionflags	@""
	.align	4
.nv.constant0._ZN7cutlass13device_kernelINS_4gemm6kernel13GemmUniversalIN4cute5tupleIJiiiiEEENS1_10collective13CollectiveMmaINS1_37MainloopSm90TmaGmmaWarpSpecializedFP8ILi9ENS5_IJNS4_1CILi1EEESB_SB_EEENS1_35KernelTmaWarpSpecializedCooperativeEEENS5_IJNSA_ILi128EEENSA_ILi64EEESF_EEENS_12float_e5m2_tENS5_IJlSB_lEEESI_SJ_NS4_8TiledMMAINS4_8MMA_AtomIJNS4_4SM904GMMA30MMA_64x64x32_F32E5M2E5M2_SS_TNILNSN_7ScaleInE1ELSP_1EEEEEENS4_6LayoutINS5_IJNSA_ILi2EEESB_SB_EEENS5_IJSB_NSA_ILi0EEESV_EEEEENS5_IJNS4_10UnderscoreESY_SY_EEEEENS4_13SM90_TMA_LOADENS4_14ComposedLayoutINS4_7SwizzleILi3ELi4ELi3EEENS4_18smem_ptr_flag_bitsILi8EEENSS_INS5_IJNSA_ILi8EEESF_EEENS5_IJSF_SB_EEEEEEEvNS4_8identityES11_S1B_vS1C_EENS_8epilogue10collective6detail29Sm90TmaWarpSpecializedAdapterINS1F_15DefaultEpilogueISI_SJ_SJ_NS1E_6thread17LinearCombinationISI_Li1EffLNS1J_9ScaleType4KindE0ELNS_15FloatRoundStyleE2ESI_EENS1_15EpilogueDefaultEEEEEvvEEEEvNT_6ParamsE:
	.zero		1664


//--------------------- SYMBOLS --------------------------

	.type		.nv.reservedSmem.offset0,@object
	.size		.nv.reservedSmem.offset0,0x4
